	.target	sm_103a

	.elftype	@"ET_EXEC"


//--------------------- .note.nv.tkinfo           --------------------------
	.section	.note.nv.tkinfo,"",@"SHT_NOTE"
	.sectionflags	@"SHF_NOTE_NV_TKINFO"
	.tkinfo
        /*0018*/ 	.word	0x00000002
        /*0030*/ 	.string	""
        /*0030*/ 	.string	"ptxas"
        /*0030*/ 	.string	"Cuda compilation tools, release 13.0, V13.0.88"
        /*0030*/ 	.string	"Build cuda_13.0.r13.0/compiler.36424714_0"
        /*0030*/ 	.string	"-arch sm_103a -m 64 "



//--------------------- .note.nv.cuinfo           --------------------------
	.section	.note.nv.cuinfo,"",@"SHT_NOTE"
	.sectionflags	@"SHF_NOTE_NV_CUINFO"
        /*0018*/ 	.short	0x0002
        /*001a*/ 	.short	0x0067
        /*001c*/ 	.short	0x0082
	.zero		2


//--------------------- .nv.info                  --------------------------
	.section	.nv.info,"",@"SHT_CUDA_INFO"
	.align	4


	//----- nvinfo : EIATTR_REGCOUNT
	.align		4
        /*0000*/ 	.byte	0x04, 0x2f
        /*0002*/ 	.short	(.L_12 - .L_11)
	.align		4
.L_11:
        /*0004*/ 	.word	index@(_ZN7cutlass13device_kernelIN5flash11enable_sm90INS1_16FlashAttnFwdSm90INS1_25CollectiveMainloopFwdSm90ILi2EN4cute5tupleIJNS5_1CILi1EEES8_S8_EEENS6_IJNS7_ILi128EEENS7_ILi96EEENS7_ILi64EEEEEELi256ENS_6half_tEfNS_4arch4Sm90ELb1ELb0ELb0ELb1ELb1ELb1ELb1ELb1ELb0ELb1ELb0ELb0EEENS1_21CollectiveEpilogueFwdINS6_IJSA_NS7_ILi256EEESB_EEES9_SE_SG_Li256ELb1ELb1ELb0ELb0EEENS1_36VarlenDynamicPersistentTileSchedulerILi128ELi96ELi256ELi128ELb0ELb1ELb1ELb1ELb1ELb1EEEEEEEEEvNT_6ParamsE)
        /*0008*/ 	.word	0x00000004


	//----- nvinfo : EIATTR_FRAME_SIZE
	.align		4
.L_12:
        /*000c*/ 	.byte	0x04, 0x11
        /*000e*/ 	.short	(.L_14 - .L_13)
	.align		4
.L_13:
        /*0010*/ 	.word	index@(_ZN7cutlass13device_kernelIN5flash11enable_sm90INS1_16FlashAttnFwdSm90INS1_25CollectiveMainloopFwdSm90ILi2EN4cute5tupleIJNS5_1CILi1EEES8_S8_EEENS6_IJNS7_ILi128EEENS7_ILi96EEENS7_ILi64EEEEEELi256ENS_6half_tEfNS_4arch4Sm90ELb1ELb0ELb0ELb1ELb1ELb1ELb1ELb1ELb0ELb1ELb0ELb0EEENS1_21CollectiveEpilogueFwdINS6_IJSA_NS7_ILi256EEESB_EEES9_SE_SG_Li256ELb1ELb1ELb0ELb0EEENS1_36VarlenDynamicPersistentTileSchedulerILi128ELi96ELi256ELi128ELb0ELb1ELb1ELb1ELb1ELb1EEEEEEEEEvNT_6ParamsE)
        /*0014*/ 	.word	0x00000000


	//----- nvinfo : EIATTR_REGCOUNT
	.align		4
.L_14:
        /*0018*/ 	.byte	0x04, 0x2f
        /*001a*/ 	.short	(.L_16 - .L_15)
	.align		4
.L_15:
        /*001c*/ 	.word	index@(_ZN7cutlass13device_kernelIN5flash11enable_sm90INS1_16FlashAttnFwdSm90INS1_25CollectiveMainloopFwdSm90ILi2EN4cute5tupleIJNS5_1CILi1EEES8_S8_EEENS6_IJNS7_ILi128EEENS7_ILi96EEENS7_ILi64EEEEEELi256ENS_6half_tEfNS_4arch4Sm90ELb1ELb0ELb0ELb1ELb1ELb0ELb1ELb1ELb0ELb1ELb0ELb0EEENS1_21CollectiveEpilogueFwdINS6_IJSA_NS7_ILi256EEESB_EEES9_SE_SG_Li256ELb1ELb1ELb0ELb0EEENS1_36VarlenDynamicPersistentTileSchedulerILi128ELi96ELi256ELi128ELb0ELb1ELb1ELb1ELb1ELb1EEEEEEEEEvNT_6ParamsE)
        /*0020*/ 	.word	0x00000004


	//----- nvinfo : EIATTR_FRAME_SIZE
	.align		4
.L_16:
        /*0024*/ 	.byte	0x04, 0x11
        /*0026*/ 	.short	(.L_18 - .L_17)
	.align		4
.L_17:
        /*0028*/ 	.word	index@(_ZN7cutlass13device_kernelIN5flash11enable_sm90INS1_16FlashAttnFwdSm90INS1_25CollectiveMainloopFwdSm90ILi2EN4cute5tupleIJNS5_1CILi1EEES8_S8_EEENS6_IJNS7_ILi128EEENS7_ILi96EEENS7_ILi64EEEEEELi256ENS_6half_tEfNS_4arch4Sm90ELb1ELb0ELb0ELb1ELb1ELb0ELb1ELb1ELb0ELb1ELb0ELb0EEENS1_21CollectiveEpilogueFwdINS6_IJSA_NS7_ILi256EEESB_EEES9_SE_SG_Li256ELb1ELb1ELb0ELb0EEENS1_36VarlenDynamicPersistentTileSchedulerILi128ELi96ELi256ELi128ELb0ELb1ELb1ELb1ELb1ELb1EEEEEEEEEvNT_6ParamsE)
        /*002c*/ 	.word	0x00000000


	//----- nvinfo : EIATTR_REGCOUNT
	.align		4
.L_18:
        /*0030*/ 	.byte	0x04, 0x2f
        /*0032*/ 	.short	(.L_20 - .L_19)
	.align		4
.L_19:
        /*0034*/ 	.word	index@(_ZN7cutlass13device_kernelIN5flash11enable_sm90INS1_16FlashAttnFwdSm90INS1_25CollectiveMainloopFwdSm90ILi2EN4cute5tupleIJNS5_1CILi1EEES8_S8_EEENS6_IJNS7_ILi128EEENS7_ILi96EEENS7_ILi64EEEEEELi256ENS_6half_tEfNS_4arch4Sm90ELb1ELb0ELb0ELb1ELb1ELb1ELb0ELb1ELb0ELb1ELb0ELb0EEENS1_21CollectiveEpilogueFwdINS6_IJSA_NS7_ILi256EEESB_EEES9_SE_SG_Li256ELb1ELb1ELb0ELb0EEENS1_36VarlenDynamicPersistentTileSchedulerILi128ELi96ELi256ELi128ELb0ELb1ELb1ELb1ELb1ELb1EEEEEEEEEvNT_6ParamsE)
        /*0038*/ 	.word	0x00000004


	//----- nvinfo : EIATTR_FRAME_SIZE
	.align		4
.L_20:
        /*003c*/ 	.byte	0x04, 0x11
        /*003e*/ 	.short	(.L_22 - .L_21)
	.align		4
.L_21:
        /*0040*/ 	.word	index@(_ZN7cutlass13device_kernelIN5flash11enable_sm90INS1_16FlashAttnFwdSm90INS1_25CollectiveMainloopFwdSm90ILi2EN4cute5tupleIJNS5_1CILi1EEES8_S8_EEENS6_IJNS7_ILi128EEENS7_ILi96EEENS7_ILi64EEEEEELi256ENS_6half_tEfNS_4arch4Sm90ELb1ELb0ELb0ELb1ELb1ELb1ELb0ELb1ELb0ELb1ELb0ELb0EEENS1_21CollectiveEpilogueFwdINS6_IJSA_NS7_ILi256EEESB_EEES9_SE_SG_Li256ELb1ELb1ELb0ELb0EEENS1_36VarlenDynamicPersistentTileSchedulerILi128ELi96ELi256ELi128ELb0ELb1ELb1ELb1ELb1ELb1EEEEEEEEEvNT_6ParamsE)
        /*0044*/ 	.word	0x00000000


	//----- nvinfo : EIATTR_REGCOUNT
	.align		4
.L_22:
        /*0048*/ 	.byte	0x04, 0x2f
        /*004a*/ 	.short	(.L_24 - .L_23)
	.align		4
.L_23:
        /*004c*/ 	.word	index@(_ZN7cutlass13device_kernelIN5flash11enable_sm90INS1_16FlashAttnFwdSm90INS1_25CollectiveMainloopFwdSm90ILi2EN4cute5tupleIJNS5_1CILi1EEES8_S8_EEENS6_IJNS7_ILi128EEENS7_ILi96EEENS7_ILi64EEEEEELi256ENS_6half_tEfNS_4arch4Sm90ELb1ELb0ELb0ELb1ELb1ELb0ELb0ELb1ELb0ELb1ELb0ELb0EEENS1_21CollectiveEpilogueFwdINS6_IJSA_NS7_ILi256EEESB_EEES9_SE_SG_Li256ELb1ELb1ELb0ELb0EEENS1_36VarlenDynamicPersistentTileSchedulerILi128ELi96ELi256ELi128ELb0ELb1ELb1ELb1ELb1ELb1EEEEEEEEEvNT_6ParamsE)
        /*0050*/ 	.word	0x00000004


	//----- nvinfo : EIATTR_FRAME_SIZE
	.align		4
.L_24:
        /*0054*/ 	.byte	0x04, 0x11
        /*0056*/ 	.short	(.L_26 - .L_25)
	.align		4
.L_25:
        /*0058*/ 	.word	index@(_ZN7cutlass13device_kernelIN5flash11enable_sm90INS1_16FlashAttnFwdSm90INS1_25CollectiveMainloopFwdSm90ILi2EN4cute5tupleIJNS5_1CILi1EEES8_S8_EEENS6_IJNS7_ILi128EEENS7_ILi96EEENS7_ILi64EEEEEELi256ENS_6half_tEfNS_4arch4Sm90ELb1ELb0ELb0ELb1ELb1ELb0ELb0ELb1ELb0ELb1ELb0ELb0EEENS1_21CollectiveEpilogueFwdINS6_IJSA_NS7_ILi256EEESB_EEES9_SE_SG_Li256ELb1ELb1ELb0ELb0EEENS1_36VarlenDynamicPersistentTileSchedulerILi128ELi96ELi256ELi128ELb0ELb1ELb1ELb1ELb1ELb1EEEEEEEEEvNT_6ParamsE)
        /*005c*/ 	.word	0x00000000


	//----- nvinfo : EIATTR_REGCOUNT
	.align		4
.L_26:
        /*0060*/ 	.byte	0x04, 0x2f
        /*0062*/ 	.short	(.L_28 - .L_27)
	.align		4
.L_27:
        /*0064*/ 	.word	index@(_ZN7cutlass13device_kernelIN5flash11enable_sm90INS1_16FlashAttnFwdSm90INS1_25CollectiveMainloopFwdSm90ILi2EN4cute5tupleIJNS5_1CILi1EEES8_S8_EEENS6_IJNS7_ILi128EEENS7_ILi96EEENS7_ILi64EEEEEELi256ENS_6half_tEfNS_4arch4Sm90ELb1ELb0ELb0ELb0ELb1ELb0ELb1ELb1ELb0ELb1ELb0ELb0EEENS1_21CollectiveEpilogueFwdINS6_IJSA_NS7_ILi256EEESB_EEES9_SE_SG_Li256ELb0ELb1ELb0ELb0EEENS1_30DynamicPersistentTileSchedulerILi256ELi128ELb0ELb1ELb1EEEEEEEEEvNT_6ParamsE)
        /*0068*/ 	.word	0x00000004


	//----- nvinfo : EIATTR_FRAME_SIZE
	.align		4
.L_28:
        /*006c*/ 	.byte	0x04, 0x11
        /*006e*/ 	.short	(.L_30 - .L_29)
	.align		4
.L_29:
        /*0070*/ 	.word	index@(_ZN7cutlass13device_kernelIN5flash11enable_sm90INS1_16FlashAttnFwdSm90INS1_25CollectiveMainloopFwdSm90ILi2EN4cute5tupleIJNS5_1CILi1EEES8_S8_EEENS6_IJNS7_ILi128EEENS7_ILi96EEENS7_ILi64EEEEEELi256ENS_6half_tEfNS_4arch4Sm90ELb1ELb0ELb0ELb0ELb1ELb0ELb1ELb1ELb0ELb1ELb0ELb0EEENS1_21CollectiveEpilogueFwdINS6_IJSA_NS7_ILi256EEESB_EEES9_SE_SG_Li256ELb0ELb1ELb0ELb0EEENS1_30DynamicPersistentTileSchedulerILi256ELi128ELb0ELb1ELb1EEEEEEEEEvNT_6ParamsE)
        /*0074*/ 	.word	0x00000000


	//----- nvinfo : EIATTR_REGCOUNT
	.align		4
.L_30:
        /*0078*/ 	.byte	0x04, 0x2f
        /*007a*/ 	.short	(.L_32 - .L_31)
	.align		4
.L_31:
        /*007c*/ 	.word	index@(_ZN7cutlass13device_kernelIN5flash11enable_sm90INS1_16FlashAttnFwdSm90INS1_25CollectiveMainloopFwdSm90ILi2EN4cute5tupleIJNS5_1CILi1EEES8_S8_EEENS6_IJNS7_ILi128EEENS7_ILi96EEENS7_ILi64EEEEEELi256ENS_6half_tEfNS_4arch4Sm90ELb1ELb0ELb0ELb0ELb1ELb0ELb0ELb1ELb0ELb1ELb0ELb0EEENS1_21CollectiveEpilogueFwdINS6_IJSA_NS7_ILi256EEESB_EEES9_SE_SG_Li256ELb0ELb1ELb0ELb0EEENS1_30DynamicPersistentTileSchedulerILi256ELi128ELb0ELb1ELb1EEEEEEEEEvNT_6ParamsE)
        /*0080*/ 	.word	0x00000004


	//----- nvinfo : EIATTR_FRAME_SIZE
	.align		4
.L_32:
        /*0084*/ 	.byte	0x04, 0x11
        /*0086*/ 	.short	(.L_34 - .L_33)
	.align		4
.L_33:
        /*0088*/ 	.word	index@(_ZN7cutlass13device_kernelIN5flash11enable_sm90INS1_16FlashAttnFwdSm90INS1_25CollectiveMainloopFwdSm90ILi2EN4cute5tupleIJNS5_1CILi1EEES8_S8_EEENS6_IJNS7_ILi128EEENS7_ILi96EEENS7_ILi64EEEEEELi256ENS_6half_tEfNS_4arch4Sm90ELb1ELb0ELb0ELb0ELb1ELb0ELb0ELb1ELb0ELb1ELb0ELb0EEENS1_21CollectiveEpilogueFwdINS6_IJSA_NS7_ILi256EEESB_EEES9_SE_SG_Li256ELb0ELb1ELb0ELb0EEENS1_30DynamicPersistentTileSchedulerILi256ELi128ELb0ELb1ELb1EEEEEEEEEvNT_6ParamsE)
        /*008c*/ 	.word	0x00000000


	//----- nvinfo : EIATTR_REGCOUNT
	.align		4
.L_34:
        /*0090*/ 	.byte	0x04, 0x2f
        /*0092*/ 	.short	(.L_36 - .L_35)
	.align		4
.L_35:
        /*0094*/ 	.word	index@(_ZN7cutlass13device_kernelIN5flash11enable_sm90INS1_16FlashAttnFwdSm90INS1_25CollectiveMainloopFwdSm90ILi2EN4cute5tupleIJNS5_1CILi1EEES8_S8_EEENS6_IJNS7_ILi128EEENS7_ILi96EEENS7_ILi64EEEEEELi256ENS_6half_tEfNS_4arch4Sm90ELb0ELb1ELb0ELb1ELb1ELb1ELb1ELb1ELb0ELb1ELb0ELb0EEENS1_21CollectiveEpilogueFwdINS6_IJSA_NS7_ILi256EEESB_EEES9_SE_SG_Li256ELb1ELb1ELb0ELb0EEENS1_36VarlenDynamicPersistentTileSchedulerILi128ELi96ELi256ELi128ELb0ELb1ELb1ELb1ELb0ELb1EEEEEEEEEvNT_6ParamsE)
        /*0098*/ 	.word	0x00000004


	//----- nvinfo : EIATTR_FRAME_SIZE
	.align		4
.L_36:
        /*009c*/ 	.byte	0x04, 0x11
        /*009e*/ 	.short	(.L_38 - .L_37)
	.align		4
.L_37:
        /*00a0*/ 	.word	index@(_ZN7cutlass13device_kernelIN5flash11enable_sm90INS1_16FlashAttnFwdSm90INS1_25CollectiveMainloopFwdSm90ILi2EN4cute5tupleIJNS5_1CILi1EEES8_S8_EEENS6_IJNS7_ILi128EEENS7_ILi96EEENS7_ILi64EEEEEELi256ENS_6half_tEfNS_4arch4Sm90ELb0ELb1ELb0ELb1ELb1ELb1ELb1ELb1ELb0ELb1ELb0ELb0EEENS1_21CollectiveEpilogueFwdINS6_IJSA_NS7_ILi256EEESB_EEES9_SE_SG_Li256ELb1ELb1ELb0ELb0EEENS1_36VarlenDynamicPersistentTileSchedulerILi128ELi96ELi256ELi128ELb0ELb1ELb1ELb1ELb0ELb1EEEEEEEEEvNT_6ParamsE)
        /*00a4*/ 	.word	0x00000000


	//----- nvinfo : EIATTR_REGCOUNT
	.align		4
.L_38:
        /*00a8*/ 	.byte	0x04, 0x2f
        /*00aa*/ 	.short	(.L_40 - .L_39)
	.align		4
.L_39:
        /*00ac*/ 	.word	index@(_ZN7cutlass13device_kernelIN5flash11enable_sm90INS1_16FlashAttnFwdSm90INS1_25CollectiveMainloopFwdSm90ILi2EN4cute5tupleIJNS5_1CILi1EEES8_S8_EEENS6_IJNS7_ILi128EEENS7_ILi96EEENS7_ILi64EEEEEELi256ENS_6half_tEfNS_4arch4Sm90ELb0ELb1ELb0ELb1ELb1ELb0ELb1ELb1ELb0ELb1ELb0ELb0EEENS1_21CollectiveEpilogueFwdINS6_IJSA_NS7_ILi256EEESB_EEES9_SE_SG_Li256ELb1ELb1ELb0ELb0EEENS1_36VarlenDynamicPersistentTileSchedulerILi128ELi96ELi256ELi128ELb0ELb1ELb1ELb1ELb0ELb1EEEEEEEEEvNT_6ParamsE)
        /*00b0*/ 	.word	0x00000004


	//----- nvinfo : EIATTR_FRAME_SIZE
	.align		4
.L_40:
        /*00b4*/ 	.byte	0x04, 0x11
        /*00b6*/ 	.short	(.L_42 - .L_41)
	.align		4
.L_41:
        /*00b8*/ 	.word	index@(_ZN7cutlass13device_kernelIN5flash11enable_sm90INS1_16FlashAttnFwdSm90INS1_25CollectiveMainloopFwdSm90ILi2EN4cute5tupleIJNS5_1CILi1EEES8_S8_EEENS6_IJNS7_ILi128EEENS7_ILi96EEENS7_ILi64EEEEEELi256ENS_6half_tEfNS_4arch4Sm90ELb0ELb1ELb0ELb1ELb1ELb0ELb1ELb1ELb0ELb1ELb0ELb0EEENS1_21CollectiveEpilogueFwdINS6_IJSA_NS7_ILi256EEESB_EEES9_SE_SG_Li256ELb1ELb1ELb0ELb0EEENS1_36VarlenDynamicPersistentTileSchedulerILi128ELi96ELi256ELi128ELb0ELb1ELb1ELb1ELb0ELb1EEEEEEEEEvNT_6ParamsE)
        /*00bc*/ 	.word	0x00000000


	//----- nvinfo : EIATTR_REGCOUNT
	.align		4
.L_42:
        /*00c0*/ 	.byte	0x04, 0x2f
        /*00c2*/ 	.short	(.L_44 - .L_43)
	.align		4
.L_43:
        /*00c4*/ 	.word	index@(_ZN7cutlass13device_kernelIN5flash11enable_sm90INS1_16FlashAttnFwdSm90INS1_25CollectiveMainloopFwdSm90ILi2EN4cute5tupleIJNS5_1CILi1EEES8_S8_EEENS6_IJNS7_ILi128EEENS7_ILi96EEENS7_ILi64EEEEEELi256ENS_6half_tEfNS_4arch4Sm90ELb0ELb1ELb0ELb1ELb1ELb1ELb0ELb1ELb0ELb1ELb0ELb0EEENS1_21CollectiveEpilogueFwdINS6_IJSA_NS7_ILi256EEESB_EEES9_SE_SG_Li256ELb1ELb1ELb0ELb0EEENS1_36VarlenDynamicPersistentTileSchedulerILi128ELi96ELi256ELi128ELb0ELb1ELb1ELb1ELb0ELb1EEEEEEEEEvNT_6ParamsE)
        /*00c8*/ 	.word	0x00000004


	//----- nvinfo : EIATTR_FRAME_SIZE
	.align		4
.L_44:
        /*00cc*/ 	.byte	0x04, 0x11
        /*00ce*/ 	.short	(.L_46 - .L_45)
	.align		4
.L_45:
        /*00d0*/ 	.word	index@(_ZN7cutlass13device_kernelIN5flash11enable_sm90INS1_16FlashAttnFwdSm90INS1_25CollectiveMainloopFwdSm90ILi2EN4cute5tupleIJNS5_1CILi1EEES8_S8_EEENS6_IJNS7_ILi128EEENS7_ILi96EEENS7_ILi64EEEEEELi256ENS_6half_tEfNS_4arch4Sm90ELb0ELb1ELb0ELb1ELb1ELb1ELb0ELb1ELb0ELb1ELb0ELb0EEENS1_21CollectiveEpilogueFwdINS6_IJSA_NS7_ILi256EEESB_EEES9_SE_SG_Li256ELb1ELb1ELb0ELb0EEENS1_36VarlenDynamicPersistentTileSchedulerILi128ELi96ELi256ELi128ELb0ELb1ELb1ELb1ELb0ELb1EEEEEEEEEvNT_6ParamsE)
        /*00d4*/ 	.word	0x00000000


	//----- nvinfo : EIATTR_REGCOUNT
	.align		4
.L_46:
        /*00d8*/ 	.byte	0x04, 0x2f
        /*00da*/ 	.short	(.L_48 - .L_47)
	.align		4
.L_47:
        /*00dc*/ 	.word	index@(_ZN7cutlass13device_kernelIN5flash11enable_sm90INS1_16FlashAttnFwdSm90INS1_25CollectiveMainloopFwdSm90ILi2EN4cute5tupleIJNS5_1CILi1EEES8_S8_EEENS6_IJNS7_ILi128EEENS7_ILi96EEENS7_ILi64EEEEEELi256ENS_6half_tEfNS_4arch4Sm90ELb0ELb1ELb0ELb1ELb1ELb0ELb0ELb1ELb0ELb1ELb0ELb0EEENS1_21CollectiveEpilogueFwdINS6_IJSA_NS7_ILi256EEESB_EEES9_SE_SG_Li256ELb1ELb1ELb0ELb0EEENS1_36VarlenDynamicPersistentTileSchedulerILi128ELi96ELi256ELi128ELb0ELb1ELb1ELb1ELb0ELb1EEEEEEEEEvNT_6ParamsE)
        /*00e0*/ 	.word	0x00000004


	//----- nvinfo : EIATTR_FRAME_SIZE
	.align		4
.L_48:
        /*00e4*/ 	.byte	0x04, 0x11
        /*00e6*/ 	.short	(.L_50 - .L_49)
	.align		4
.L_49:
        /*00e8*/ 	.word	index@(_ZN7cutlass13device_kernelIN5flash11enable_sm90INS1_16FlashAttnFwdSm90INS1_25CollectiveMainloopFwdSm90ILi2EN4cute5tupleIJNS5_1CILi1EEES8_S8_EEENS6_IJNS7_ILi128EEENS7_ILi96EEENS7_ILi64EEEEEELi256ENS_6half_tEfNS_4arch4Sm90ELb0ELb1ELb0ELb1ELb1ELb0ELb0ELb1ELb0ELb1ELb0ELb0EEENS1_21CollectiveEpilogueFwdINS6_IJSA_NS7_ILi256EEESB_EEES9_SE_SG_Li256ELb1ELb1ELb0ELb0EEENS1_36VarlenDynamicPersistentTileSchedulerILi128ELi96ELi256ELi128ELb0ELb1ELb1ELb1ELb0ELb1EEEEEEEEEvNT_6ParamsE)
        /*00ec*/ 	.word	0x00000000


	//----- nvinfo : EIATTR_REGCOUNT
	.align		4
.L_50:
        /*00f0*/ 	.byte	0x04, 0x2f
        /*00f2*/ 	.short	(.L_52 - .L_51)
	.align		4
.L_51:
        /*00f4*/ 	.word	index@(_ZN7cutlass13device_kernelIN5flash11enable_sm90INS1_16FlashAttnFwdSm90INS1_25CollectiveMainloopFwdSm90ILi2EN4cute5tupleIJNS5_1CILi1EEES8_S8_EEENS6_IJNS7_ILi128EEENS7_ILi96EEENS7_ILi64EEEEEELi256ENS_6half_tEfNS_4arch4Sm90ELb0ELb1ELb0ELb0ELb1ELb0ELb1ELb1ELb0ELb1ELb0ELb0EEENS1_21CollectiveEpilogueFwdINS6_IJSA_NS7_ILi256EEESB_EEES9_SE_SG_Li256ELb0ELb1ELb0ELb0EEENS1_30DynamicPersistentTileSchedulerILi256ELi128ELb0ELb1ELb1EEEEEEEEEvNT_6ParamsE)
        /*00f8*/ 	.word	0x00000004


	//----- nvinfo : EIATTR_FRAME_SIZE
	.align		4
.L_52:
        /*00fc*/ 	.byte	0x04, 0x11
        /*00fe*/ 	.short	(.L_54 - .L_53)
	.align		4
.L_53:
        /*0100*/ 	.word	index@(_ZN7cutlass13device_kernelIN5flash11enable_sm90INS1_16FlashAttnFwdSm90INS1_25CollectiveMainloopFwdSm90ILi2EN4cute5tupleIJNS5_1CILi1EEES8_S8_EEENS6_IJNS7_ILi128EEENS7_ILi96EEENS7_ILi64EEEEEELi256ENS_6half_tEfNS_4arch4Sm90ELb0ELb1ELb0ELb0ELb1ELb0ELb1ELb1ELb0ELb1ELb0ELb0EEENS1_21CollectiveEpilogueFwdINS6_IJSA_NS7_ILi256EEESB_EEES9_SE_SG_Li256ELb0ELb1ELb0ELb0EEENS1_30DynamicPersistentTileSchedulerILi256ELi128ELb0ELb1ELb1EEEEEEEEEvNT_6ParamsE)
        /*0104*/ 	.word	0x00000000


	//----- nvinfo : EIATTR_REGCOUNT
	.align		4
.L_54:
        /*0108*/ 	.byte	0x04, 0x2f
        /*010a*/ 	.short	(.L_56 - .L_55)
	.align		4
.L_55:
        /*010c*/ 	.word	index@(_ZN7cutlass13device_kernelIN5flash11enable_sm90INS1_16FlashAttnFwdSm90INS1_25CollectiveMainloopFwdSm90ILi2EN4cute5tupleIJNS5_1CILi1EEES8_S8_EEENS6_IJNS7_ILi128EEENS7_ILi96EEENS7_ILi64EEEEEELi256ENS_6half_tEfNS_4arch4Sm90ELb0ELb1ELb0ELb0ELb1ELb0ELb0ELb1ELb0ELb1ELb0ELb0EEENS1_21CollectiveEpilogueFwdINS6_IJSA_NS7_ILi256EEESB_EEES9_SE_SG_Li256ELb0ELb1ELb0ELb0EEENS1_30DynamicPersistentTileSchedulerILi256ELi128ELb0ELb1ELb1EEEEEEEEEvNT_6ParamsE)
        /*0110*/ 	.word	0x00000004


	//----- nvinfo : EIATTR_FRAME_SIZE
	.align		4
.L_56:
        /*0114*/ 	.byte	0x04, 0x11
        /*0116*/ 	.short	(.L_58 - .L_57)
	.align		4
.L_57:
        /*0118*/ 	.word	index@(_ZN7cutlass13device_kernelIN5flash11enable_sm90INS1_16FlashAttnFwdSm90INS1_25CollectiveMainloopFwdSm90ILi2EN4cute5tupleIJNS5_1CILi1EEES8_S8_EEENS6_IJNS7_ILi128EEENS7_ILi96EEENS7_ILi64EEEEEELi256ENS_6half_tEfNS_4arch4Sm90ELb0ELb1ELb0ELb0ELb1ELb0ELb0ELb1ELb0ELb1ELb0ELb0EEENS1_21CollectiveEpilogueFwdINS6_IJSA_NS7_ILi256EEESB_EEES9_SE_SG_Li256ELb0ELb1ELb0ELb0EEENS1_30DynamicPersistentTileSchedulerILi256ELi128ELb0ELb1ELb1EEEEEEEEEvNT_6ParamsE)
        /*011c*/ 	.word	0x00000000


	//----- nvinfo : EIATTR_REGCOUNT
	.align		4
.L_58:
        /*0120*/ 	.byte	0x04, 0x2f
        /*0122*/ 	.short	(.L_60 - .L_59)
	.align		4
.L_59:
        /*0124*/ 	.word	index@(_ZN7cutlass13device_kernelIN5flash11enable_sm90INS1_16FlashAttnFwdSm90INS1_25CollectiveMainloopFwdSm90ILi2EN4cute5tupleIJNS5_1CILi1EEES8_S8_EEENS6_IJNS7_ILi128EEENS7_ILi96EEENS7_ILi64EEEEEELi256ENS_6half_tEfNS_4arch4Sm90ELb0ELb0ELb0ELb1ELb1ELb1ELb1ELb1ELb0ELb1ELb0ELb0EEENS1_21CollectiveEpilogueFwdINS6_IJSA_NS7_ILi256EEESB_EEES9_SE_SG_Li256ELb1ELb1ELb0ELb0EEENS1_36VarlenDynamicPersistentTileSchedulerILi128ELi96ELi256ELi128ELb0ELb1ELb1ELb0ELb1ELb1EEEEEEEEEvNT_6ParamsE)
        /*0128*/ 	.word	0x00000004


	//----- nvinfo : EIATTR_FRAME_SIZE
	.align		4
.L_60:
        /*012c*/ 	.byte	0x04, 0x11
        /*012e*/ 	.short	(.L_62 - .L_61)
	.align		4
.L_61:
        /*0130*/ 	.word	index@(_ZN7cutlass13device_kernelIN5flash11enable_sm90INS1_16FlashAttnFwdSm90INS1_25CollectiveMainloopFwdSm90ILi2EN4cute5tupleIJNS5_1CILi1EEES8_S8_EEENS6_IJNS7_ILi128EEENS7_ILi96EEENS7_ILi64EEEEEELi256ENS_6half_tEfNS_4arch4Sm90ELb0ELb0ELb0ELb1ELb1ELb1ELb1ELb1ELb0ELb1ELb0ELb0EEENS1_21CollectiveEpilogueFwdINS6_IJSA_NS7_ILi256EEESB_EEES9_SE_SG_Li256ELb1ELb1ELb0ELb0EEENS1_36VarlenDynamicPersistentTileSchedulerILi128ELi96ELi256ELi128ELb0ELb1ELb1ELb0ELb1ELb1EEEEEEEEEvNT_6ParamsE)
        /*0134*/ 	.word	0x00000000


	//----- nvinfo : EIATTR_REGCOUNT
	.align		4
.L_62:
        /*0138*/ 	.byte	0x04, 0x2f
        /*013a*/ 	.short	(.L_64 - .L_63)
	.align		4
.L_63:
        /*013c*/ 	.word	index@(_ZN7cutlass13device_kernelIN5flash11enable_sm90INS1_16FlashAttnFwdSm90INS1_25CollectiveMainloopFwdSm90ILi2EN4cute5tupleIJNS5_1CILi1EEES8_S8_EEENS6_IJNS7_ILi128EEENS7_ILi96EEENS7_ILi64EEEEEELi256ENS_6half_tEfNS_4arch4Sm90ELb0ELb0ELb0ELb1ELb1ELb0ELb1ELb1ELb0ELb1ELb0ELb0EEENS1_21CollectiveEpilogueFwdINS6_IJSA_NS7_ILi256EEESB_EEES9_SE_SG_Li256ELb1ELb1ELb0ELb0EEENS1_36VarlenDynamicPersistentTileSchedulerILi128ELi96ELi256ELi128ELb0ELb1ELb1ELb0ELb1ELb1EEEEEEEEEvNT_6ParamsE)
        /*0140*/ 	.word	0x00000004


	//----- nvinfo : EIATTR_FRAME_SIZE
	.align		4
.L_64:
        /*0144*/ 	.byte	0x04, 0x11
        /*0146*/ 	.short	(.L_66 - .L_65)
	.align		4
.L_65:
        /*0148*/ 	.word	index@(_ZN7cutlass13device_kernelIN5flash11enable_sm90INS1_16FlashAttnFwdSm90INS1_25CollectiveMainloopFwdSm90ILi2EN4cute5tupleIJNS5_1CILi1EEES8_S8_EEENS6_IJNS7_ILi128EEENS7_ILi96EEENS7_ILi64EEEEEELi256ENS_6half_tEfNS_4arch4Sm90ELb0ELb0ELb0ELb1ELb1ELb0ELb1ELb1ELb0ELb1ELb0ELb0EEENS1_21CollectiveEpilogueFwdINS6_IJSA_NS7_ILi256EEESB_EEES9_SE_SG_Li256ELb1ELb1ELb0ELb0EEENS1_36VarlenDynamicPersistentTileSchedulerILi128ELi96ELi256ELi128ELb0ELb1ELb1ELb0ELb1ELb1EEEEEEEEEvNT_6ParamsE)
        /*014c*/ 	.word	0x00000000


	//----- nvinfo : EIATTR_REGCOUNT
	.align		4
.L_66:
        /*0150*/ 	.byte	0x04, 0x2f
        /*0152*/ 	.short	(.L_68 - .L_67)
	.align		4
.L_67:
        /*0154*/ 	.word	index@(_ZN7cutlass13device_kernelIN5flash11enable_sm90INS1_16FlashAttnFwdSm90INS1_25CollectiveMainloopFwdSm90ILi2EN4cute5tupleIJNS5_1CILi1EEES8_S8_EEENS6_IJNS7_ILi128EEENS7_ILi96EEENS7_ILi64EEEEEELi256ENS_6half_tEfNS_4arch4Sm90ELb0ELb0ELb0ELb1ELb1ELb1ELb0ELb1ELb0ELb1ELb0ELb0EEENS1_21CollectiveEpilogueFwdINS6_IJSA_NS7_ILi256EEESB_EEES9_SE_SG_Li256ELb1ELb1ELb0ELb0EEENS1_36VarlenDynamicPersistentTileSchedulerILi128ELi96ELi256ELi128ELb0ELb1ELb1ELb0ELb1ELb1EEEEEEEEEvNT_6ParamsE)
        /*0158*/ 	.word	0x00000004


	//----- nvinfo : EIATTR_FRAME_SIZE
	.align		4
.L_68:
        /*015c*/ 	.byte	0x04, 0x11
        /*015e*/ 	.short	(.L_70 - .L_69)
	.align		4
.L_69:
        /*0160*/ 	.word	index@(_ZN7cutlass13device_kernelIN5flash11enable_sm90INS1_16FlashAttnFwdSm90INS1_25CollectiveMainloopFwdSm90ILi2EN4cute5tupleIJNS5_1CILi1EEES8_S8_EEENS6_IJNS7_ILi128EEENS7_ILi96EEENS7_ILi64EEEEEELi256ENS_6half_tEfNS_4arch4Sm90ELb0ELb0ELb0ELb1ELb1ELb1ELb0ELb1ELb0ELb1ELb0ELb0EEENS1_21CollectiveEpilogueFwdINS6_IJSA_NS7_ILi256EEESB_EEES9_SE_SG_Li256ELb1ELb1ELb0ELb0EEENS1_36VarlenDynamicPersistentTileSchedulerILi128ELi96ELi256ELi128ELb0ELb1ELb1ELb0ELb1ELb1EEEEEEEEEvNT_6ParamsE)
        /*0164*/ 	.word	0x00000000


	//----- nvinfo : EIATTR_REGCOUNT
	.align		4
.L_70:
        /*0168*/ 	.byte	0x04, 0x2f
        /*016a*/ 	.short	(.L_72 - .L_71)
	.align		4
.L_71:
        /*016c*/ 	.word	index@(_ZN7cutlass13device_kernelIN5flash11enable_sm90INS1_16FlashAttnFwdSm90INS1_25CollectiveMainloopFwdSm90ILi2EN4cute5tupleIJNS5_1CILi1EEES8_S8_EEENS6_IJNS7_ILi128EEENS7_ILi96EEENS7_ILi64EEEEEELi256ENS_6half_tEfNS_4arch4Sm90ELb0ELb0ELb0ELb1ELb1ELb0ELb0ELb1ELb0ELb1ELb0ELb0EEENS1_21CollectiveEpilogueFwdINS6_IJSA_NS7_ILi256EEESB_EEES9_SE_SG_Li256ELb1ELb1ELb0ELb0EEENS1_36VarlenDynamicPersistentTileSchedulerILi128ELi96ELi256ELi128ELb0ELb1ELb1ELb0ELb1ELb1EEEEEEEEEvNT_6ParamsE)
        /*0170*/ 	.word	0x00000004


	//----- nvinfo : EIATTR_FRAME_SIZE
	.align		4
.L_72:
        /*0174*/ 	.byte	0x04, 0x11
        /*0176*/ 	.short	(.L_74 - .L_73)
	.align		4
.L_73:
        /*0178*/ 	.word	index@(_ZN7cutlass13device_kernelIN5flash11enable_sm90INS1_16FlashAttnFwdSm90INS1_25CollectiveMainloopFwdSm90ILi2EN4cute5tupleIJNS5_1CILi1EEES8_S8_EEENS6_IJNS7_ILi128EEENS7_ILi96EEENS7_ILi64EEEEEELi256ENS_6half_tEfNS_4arch4Sm90ELb0ELb0ELb0ELb1ELb1ELb0ELb0ELb1ELb0ELb1ELb0ELb0EEENS1_21CollectiveEpilogueFwdINS6_IJSA_NS7_ILi256EEESB_EEES9_SE_SG_Li256ELb1ELb1ELb0ELb0EEENS1_36VarlenDynamicPersistentTileSchedulerILi128ELi96ELi256ELi128ELb0ELb1ELb1ELb0ELb1ELb1EEEEEEEEEvNT_6ParamsE)
        /*017c*/ 	.word	0x00000000


	//----- nvinfo : EIATTR_REGCOUNT
	.align		4
.L_74:
        /*0180*/ 	.byte	0x04, 0x2f
        /*0182*/ 	.short	(.L_76 - .L_75)
	.align		4
.L_75:
        /*0184*/ 	.word	index@(_ZN7cutlass13device_kernelIN5flash11enable_sm90INS1_16FlashAttnFwdSm90INS1_25CollectiveMainloopFwdSm90ILi2EN4cute5tupleIJNS5_1CILi1EEES8_S8_EEENS6_IJNS7_ILi128EEENS7_ILi96EEENS7_ILi64EEEEEELi256ENS_6half_tEfNS_4arch4Sm90ELb0ELb0ELb0ELb0ELb1ELb0ELb1ELb1ELb0ELb1ELb0ELb0EEENS1_21CollectiveEpilogueFwdINS6_IJSA_NS7_ILi256EEESB_EEES9_SE_SG_Li256ELb0ELb1ELb0ELb0EEENS1_29StaticPersistentTileSchedulerILb0EEEEEEEEEvNT_6ParamsE)
        /*0188*/ 	.word	0x00000004


	//----- nvinfo : EIATTR_FRAME_SIZE
	.align		4
.L_76:
        /*018c*/ 	.byte	0x04, 0x11
        /*018e*/ 	.short	(.L_78 - .L_77)
	.align		4
.L_77:
        /*0190*/ 	.word	index@(_ZN7cutlass13device_kernelIN5flash11enable_sm90INS1_16FlashAttnFwdSm90INS1_25CollectiveMainloopFwdSm90ILi2EN4cute5tupleIJNS5_1CILi1EEES8_S8_EEENS6_IJNS7_ILi128EEENS7_ILi96EEENS7_ILi64EEEEEELi256ENS_6half_tEfNS_4arch4Sm90ELb0ELb0ELb0ELb0ELb1ELb0ELb1ELb1ELb0ELb1ELb0ELb0EEENS1_21CollectiveEpilogueFwdINS6_IJSA_NS7_ILi256EEESB_EEES9_SE_SG_Li256ELb0ELb1ELb0ELb0EEENS1_29StaticPersistentTileSchedulerILb0EEEEEEEEEvNT_6ParamsE)
        /*0194*/ 	.word	0x00000000


	//----- nvinfo : EIATTR_REGCOUNT
	.align		4
.L_78:
        /*0198*/ 	.byte	0x04, 0x2f
        /*019a*/ 	.short	(.L_80 - .L_79)
	.align		4
.L_79:
        /*019c*/ 	.word	index@(_ZN7cutlass13device_kernelIN5flash11enable_sm90INS1_16FlashAttnFwdSm90INS1_25CollectiveMainloopFwdSm90ILi2EN4cute5tupleIJNS5_1CILi1EEES8_S8_EEENS6_IJNS7_ILi128EEENS7_ILi96EEENS7_ILi64EEEEEELi256ENS_6half_tEfNS_4arch4Sm90ELb0ELb0ELb0ELb0ELb1ELb0ELb0ELb1ELb0ELb1ELb0ELb0EEENS1_21CollectiveEpilogueFwdINS6_IJSA_NS7_ILi256EEESB_EEES9_SE_SG_Li256ELb0ELb1ELb0ELb0EEENS1_29StaticPersistentTileSchedulerILb0EEEEEEEEEvNT_6ParamsE)
        /*01a0*/ 	.word	0x00000004


	//----- nvinfo : EIATTR_FRAME_SIZE
	.align		4
.L_80:
        /*01a4*/ 	.byte	0x04, 0x11
        /*01a6*/ 	.short	(.L_82 - .L_81)
	.align		4
.L_81:
        /*01a8*/ 	.word	index@(_ZN7cutlass13device_kernelIN5flash11enable_sm90INS1_16FlashAttnFwdSm90INS1_25CollectiveMainloopFwdSm90ILi2EN4cute5tupleIJNS5_1CILi1EEES8_S8_EEENS6_IJNS7_ILi128EEENS7_ILi96EEENS7_ILi64EEEEEELi256ENS_6half_tEfNS_4arch4Sm90ELb0ELb0ELb0ELb0ELb1ELb0ELb0ELb1ELb0ELb1ELb0ELb0EEENS1_21CollectiveEpilogueFwdINS6_IJSA_NS7_ILi256EEESB_EEES9_SE_SG_Li256ELb0ELb1ELb0ELb0EEENS1_29StaticPersistentTileSchedulerILb0EEEEEEEEEvNT_6ParamsE)
        /*01ac*/ 	.word	0x00000000


	//----- nvinfo : EIATTR_MIN_STACK_SIZE
	.align		4
.L_82:
        /*01b0*/ 	.byte	0x04, 0x12
        /*01b2*/ 	.short	(.L_84 - .L_83)
	.align		4
.L_83:
        /*01b4*/ 	.word	index@(_ZN7cutlass13device_kernelIN5flash11enable_sm90INS1_16FlashAttnFwdSm90INS1_25CollectiveMainloopFwdSm90ILi2EN4cute5tupleIJNS5_1CILi1EEES8_S8_EEENS6_IJNS7_ILi128EEENS7_ILi96EEENS7_ILi64EEEEEELi256ENS_6half_tEfNS_4arch4Sm90ELb0ELb0ELb0ELb0ELb1ELb0ELb0ELb1ELb0ELb1ELb0ELb0EEENS1_21CollectiveEpilogueFwdINS6_IJSA_NS7_ILi256EEESB_EEES9_SE_SG_Li256ELb0ELb1ELb0ELb0EEENS1_29StaticPersistentTileSchedulerILb0EEEEEEEEEvNT_6ParamsE)
        /*01b8*/ 	.word	0x00000000


	//----- nvinfo : EIATTR_MIN_STACK_SIZE
	.align		4
.L_84:
        /*01bc*/ 	.byte	0x04, 0x12
        /*01be*/ 	.short	(.L_86 - .L_85)
	.align		4
.L_85:
        /*01c0*/ 	.word	index@(_ZN7cutlass13device_kernelIN5flash11enable_sm90INS1_16FlashAttnFwdSm90INS1_25CollectiveMainloopFwdSm90ILi2EN4cute5tupleIJNS5_1CILi1EEES8_S8_EEENS6_IJNS7_ILi128EEENS7_ILi96EEENS7_ILi64EEEEEELi256ENS_6half_tEfNS_4arch4Sm90ELb0ELb0ELb0ELb0ELb1ELb0ELb1ELb1ELb0ELb1ELb0ELb0EEENS1_21CollectiveEpilogueFwdINS6_IJSA_NS7_ILi256EEESB_EEES9_SE_SG_Li256ELb0ELb1ELb0ELb0EEENS1_29StaticPersistentTileSchedulerILb0EEEEEEEEEvNT_6ParamsE)
        /*01c4*/ 	.word	0x00000000


	//----- nvinfo : EIATTR_MIN_STACK_SIZE
	.align		4
.L_86:
        /*01c8*/ 	.byte	0x04, 0x12
        /*01ca*/ 	.short	(.L_88 - .L_87)
	.align		4
.L_87:
        /*01cc*/ 	.word	index@(_ZN7cutlass13device_kernelIN5flash11enable_sm90INS1_16FlashAttnFwdSm90INS1_25CollectiveMainloopFwdSm90ILi2EN4cute5tupleIJNS5_1CILi1EEES8_S8_EEENS6_IJNS7_ILi128EEENS7_ILi96EEENS7_ILi64EEEEEELi256ENS_6half_tEfNS_4arch4Sm90ELb0ELb0ELb0ELb1ELb1ELb0ELb0ELb1ELb0ELb1ELb0ELb0EEENS1_21CollectiveEpilogueFwdINS6_IJSA_NS7_ILi256EEESB_EEES9_SE_SG_Li256ELb1ELb1ELb0ELb0EEENS1_36VarlenDynamicPersistentTileSchedulerILi128ELi96ELi256ELi128ELb0ELb1ELb1ELb0ELb1ELb1EEEEEEEEEvNT_6ParamsE)
        /*01d0*/ 	.word	0x00000000


	//----- nvinfo : EIATTR_MIN_STACK_SIZE
	.align		4
.L_88:
        /*01d4*/ 	.byte	0x04, 0x12
        /*01d6*/ 	.short	(.L_90 - .L_89)
	.align		4
.L_89:
        /*01d8*/ 	.word	index@(_ZN7cutlass13device_kernelIN5flash11enable_sm90INS1_16FlashAttnFwdSm90INS1_25CollectiveMainloopFwdSm90ILi2EN4cute5tupleIJNS5_1CILi1EEES8_S8_EEENS6_IJNS7_ILi128EEENS7_ILi96EEENS7_ILi64EEEEEELi256ENS_6half_tEfNS_4arch4Sm90ELb0ELb0ELb0ELb1ELb1ELb1ELb0ELb1ELb0ELb1ELb0ELb0EEENS1_21CollectiveEpilogueFwdINS6_IJSA_NS7_ILi256EEESB_EEES9_SE_SG_Li256ELb1ELb1ELb0ELb0EEENS1_36VarlenDynamicPersistentTileSchedulerILi128ELi96ELi256ELi128ELb0ELb1ELb1ELb0ELb1ELb1EEEEEEEEEvNT_6ParamsE)
        /*01dc*/ 	.word	0x00000000


	//----- nvinfo : EIATTR_MIN_STACK_SIZE
	.align		4
.L_90:
        /*01e0*/ 	.byte	0x04, 0x12
        /*01e2*/ 	.short	(.L_92 - .L_91)
	.align		4
.L_91:
        /*01e4*/ 	.word	index@(_ZN7cutlass13device_kernelIN5flash11enable_sm90INS1_16FlashAttnFwdSm90INS1_25CollectiveMainloopFwdSm90ILi2EN4cute5tupleIJNS5_1CILi1EEES8_S8_EEENS6_IJNS7_ILi128EEENS7_ILi96EEENS7_ILi64EEEEEELi256ENS_6half_tEfNS_4arch4Sm90ELb0ELb0ELb0ELb1ELb1ELb0ELb1ELb1ELb0ELb1ELb0ELb0EEENS1_21CollectiveEpilogueFwdINS6_IJSA_NS7_ILi256EEESB_EEES9_SE_SG_Li256ELb1ELb1ELb0ELb0EEENS1_36VarlenDynamicPersistentTileSchedulerILi128ELi96ELi256ELi128ELb0ELb1ELb1ELb0ELb1ELb1EEEEEEEEEvNT_6ParamsE)
        /*01e8*/ 	.word	0x00000000


	//----- nvinfo : EIATTR_MIN_STACK_SIZE
	.align		4
.L_92:
        /*01ec*/ 	.byte	0x04, 0x12
        /*01ee*/ 	.short	(.L_94 - .L_93)
	.align		4
.L_93:
        /*01f0*/ 	.word	index@(_ZN7cutlass13device_kernelIN5flash11enable_sm90INS1_16FlashAttnFwdSm90INS1_25CollectiveMainloopFwdSm90ILi2EN4cute5tupleIJNS5_1CILi1EEES8_S8_EEENS6_IJNS7_ILi128EEENS7_ILi96EEENS7_ILi64EEEEEELi256ENS_6half_tEfNS_4arch4Sm90ELb0ELb0ELb0ELb1ELb1ELb1ELb1ELb1ELb0ELb1ELb0ELb0EEENS1_21CollectiveEpilogueFwdINS6_IJSA_NS7_ILi256EEESB_EEES9_SE_SG_Li256ELb1ELb1ELb0ELb0EEENS1_36VarlenDynamicPersistentTileSchedulerILi128ELi96ELi256ELi128ELb0ELb1ELb1ELb0ELb1ELb1EEEEEEEEEvNT_6ParamsE)
        /*01f4*/ 	.word	0x00000000


	//----- nvinfo : EIATTR_MIN_STACK_SIZE
	.align		4
.L_94:
        /*01f8*/ 	.byte	0x04, 0x12
        /*01fa*/ 	.short	(.L_96 - .L_95)
	.align		4
.L_95:
        /*01fc*/ 	.word	index@(_ZN7cutlass13device_kernelIN5flash11enable_sm90INS1_16FlashAttnFwdSm90INS1_25CollectiveMainloopFwdSm90ILi2EN4cute5tupleIJNS5_1CILi1EEES8_S8_EEENS6_IJNS7_ILi128EEENS7_ILi96EEENS7_ILi64EEEEEELi256ENS_6half_tEfNS_4arch4Sm90ELb0ELb1ELb0ELb0ELb1ELb0ELb0ELb1ELb0ELb1ELb0ELb0EEENS1_21CollectiveEpilogueFwdINS6_IJSA_NS7_ILi256EEESB_EEES9_SE_SG_Li256ELb0ELb1ELb0ELb0EEENS1_30DynamicPersistentTileSchedulerILi256ELi128ELb0ELb1ELb1EEEEEEEEEvNT_6ParamsE)
        /*0200*/ 	.word	0x00000000


	//----- nvinfo : EIATTR_MIN_STACK_SIZE
	.align		4
.L_96:
        /*0204*/ 	.byte	0x04, 0x12
        /*0206*/ 	.short	(.L_98 - .L_97)
	.align		4
.L_97:
        /*0208*/ 	.word	index@(_ZN7cutlass13device_kernelIN5flash11enable_sm90INS1_16FlashAttnFwdSm90INS1_25CollectiveMainloopFwdSm90ILi2EN4cute5tupleIJNS5_1CILi1EEES8_S8_EEENS6_IJNS7_ILi128EEENS7_ILi96EEENS7_ILi64EEEEEELi256ENS_6half_tEfNS_4arch4Sm90ELb0ELb1ELb0ELb0ELb1ELb0ELb1ELb1ELb0ELb1ELb0ELb0EEENS1_21CollectiveEpilogueFwdINS6_IJSA_NS7_ILi256EEESB_EEES9_SE_SG_Li256ELb0ELb1ELb0ELb0EEENS1_30DynamicPersistentTileSchedulerILi256ELi128ELb0ELb1ELb1EEEEEEEEEvNT_6ParamsE)
        /*020c*/ 	.word	0x00000000


	//----- nvinfo : EIATTR_MIN_STACK_SIZE
	.align		4
.L_98:
        /*0210*/ 	.byte	0x04, 0x12
        /*0212*/ 	.short	(.L_100 - .L_99)
	.align		4
.L_99:
        /*0214*/ 	.word	index@(_ZN7cutlass13device_kernelIN5flash11enable_sm90INS1_16FlashAttnFwdSm90INS1_25CollectiveMainloopFwdSm90ILi2EN4cute5tupleIJNS5_1CILi1EEES8_S8_EEENS6_IJNS7_ILi128EEENS7_ILi96EEENS7_ILi64EEEEEELi256ENS_6half_tEfNS_4arch4Sm90ELb0ELb1ELb0ELb1ELb1ELb0ELb0ELb1ELb0ELb1ELb0ELb0EEENS1_21CollectiveEpilogueFwdINS6_IJSA_NS7_ILi256EEESB_EEES9_SE_SG_Li256ELb1ELb1ELb0ELb0EEENS1_36VarlenDynamicPersistentTileSchedulerILi128ELi96ELi256ELi128ELb0ELb1ELb1ELb1ELb0ELb1EEEEEEEEEvNT_6ParamsE)
        /*0218*/ 	.word	0x00000000


	//----- nvinfo : EIATTR_MIN_STACK_SIZE
	.align		4
.L_100:
        /*021c*/ 	.byte	0x04, 0x12
        /*021e*/ 	.short	(.L_102 - .L_101)
	.align		4
.L_101:
        /*0220*/ 	.word	index@(_ZN7cutlass13device_kernelIN5flash11enable_sm90INS1_16FlashAttnFwdSm90INS1_25CollectiveMainloopFwdSm90ILi2EN4cute5tupleIJNS5_1CILi1EEES8_S8_EEENS6_IJNS7_ILi128EEENS7_ILi96EEENS7_ILi64EEEEEELi256ENS_6half_tEfNS_4arch4Sm90ELb0ELb1ELb0ELb1ELb1ELb1ELb0ELb1ELb0ELb1ELb0ELb0EEENS1_21CollectiveEpilogueFwdINS6_IJSA_NS7_ILi256EEESB_EEES9_SE_SG_Li256ELb1ELb1ELb0ELb0EEENS1_36VarlenDynamicPersistentTileSchedulerILi128ELi96ELi256ELi128ELb0ELb1ELb1ELb1ELb0ELb1EEEEEEEEEvNT_6ParamsE)
        /*0224*/ 	.word	0x00000000


	//----- nvinfo : EIATTR_MIN_STACK_SIZE
	.align		4
.L_102:
        /*0228*/ 	.byte	0x04, 0x12
        /*022a*/ 	.short	(.L_104 - .L_103)
	.align		4
.L_103:
        /*022c*/ 	.word	index@(_ZN7cutlass13device_kernelIN5flash11enable_sm90INS1_16FlashAttnFwdSm90INS1_25CollectiveMainloopFwdSm90ILi2EN4cute5tupleIJNS5_1CILi1EEES8_S8_EEENS6_IJNS7_ILi128EEENS7_ILi96EEENS7_ILi64EEEEEELi256ENS_6half_tEfNS_4arch4Sm90ELb0ELb1ELb0ELb1ELb1ELb0ELb1ELb1ELb0ELb1ELb0ELb0EEENS1_21CollectiveEpilogueFwdINS6_IJSA_NS7_ILi256EEESB_EEES9_SE_SG_Li256ELb1ELb1ELb0ELb0EEENS1_36VarlenDynamicPersistentTileSchedulerILi128ELi96ELi256ELi128ELb0ELb1ELb1ELb1ELb0ELb1EEEEEEEEEvNT_6ParamsE)
        /*0230*/ 	.word	0x00000000


	//----- nvinfo : EIATTR_MIN_STACK_SIZE
	.align		4
.L_104:
        /*0234*/ 	.byte	0x04, 0x12
        /*0236*/ 	.short	(.L_106 - .L_105)
	.align		4
.L_105:
        /*0238*/ 	.word	index@(_ZN7cutlass13device_kernelIN5flash11enable_sm90INS1_16FlashAttnFwdSm90INS1_25CollectiveMainloopFwdSm90ILi2EN4cute5tupleIJNS5_1CILi1EEES8_S8_EEENS6_IJNS7_ILi128EEENS7_ILi96EEENS7_ILi64EEEEEELi256ENS_6half_tEfNS_4arch4Sm90ELb0ELb1ELb0ELb1ELb1ELb1ELb1ELb1ELb0ELb1ELb0ELb0EEENS1_21CollectiveEpilogueFwdINS6_IJSA_NS7_ILi256EEESB_EEES9_SE_SG_Li256ELb1ELb1ELb0ELb0EEENS1_36VarlenDynamicPersistentTileSchedulerILi128ELi96ELi256ELi128ELb0ELb1ELb1ELb1ELb0ELb1EEEEEEEEEvNT_6ParamsE)
        /*023c*/ 	.word	0x00000000


	//----- nvinfo : EIATTR_MIN_STACK_SIZE
	.align		4
.L_106:
        /*0240*/ 	.byte	0x04, 0x12
        /*0242*/ 	.short	(.L_108 - .L_107)
	.align		4
.L_107:
        /*0244*/ 	.word	index@(_ZN7cutlass13device_kernelIN5flash11enable_sm90INS1_16FlashAttnFwdSm90INS1_25CollectiveMainloopFwdSm90ILi2EN4cute5tupleIJNS5_1CILi1EEES8_S8_EEENS6_IJNS7_ILi128EEENS7_ILi96EEENS7_ILi64EEEEEELi256ENS_6half_tEfNS_4arch4Sm90ELb1ELb0ELb0ELb0ELb1ELb0ELb0ELb1ELb0ELb1ELb0ELb0EEENS1_21CollectiveEpilogueFwdINS6_IJSA_NS7_ILi256EEESB_EEES9_SE_SG_Li256ELb0ELb1ELb0ELb0EEENS1_30DynamicPersistentTileSchedulerILi256ELi128ELb0ELb1ELb1EEEEEEEEEvNT_6ParamsE)
        /*0248*/ 	.word	0x00000000


	//----- nvinfo : EIATTR_MIN_STACK_SIZE
	.align		4
.L_108:
        /*024c*/ 	.byte	0x04, 0x12
        /*024e*/ 	.short	(.L_110 - .L_109)
	.align		4
.L_109:
        /*0250*/ 	.word	index@(_ZN7cutlass13device_kernelIN5flash11enable_sm90INS1_16FlashAttnFwdSm90INS1_25CollectiveMainloopFwdSm90ILi2EN4cute5tupleIJNS5_1CILi1EEES8_S8_EEENS6_IJNS7_ILi128EEENS7_ILi96EEENS7_ILi64EEEEEELi256ENS_6half_tEfNS_4arch4Sm90ELb1ELb0ELb0ELb0ELb1ELb0ELb1ELb1ELb0ELb1ELb0ELb0EEENS1_21CollectiveEpilogueFwdINS6_IJSA_NS7_ILi256EEESB_EEES9_SE_SG_Li256ELb0ELb1ELb0ELb0EEENS1_30DynamicPersistentTileSchedulerILi256ELi128ELb0ELb1ELb1EEEEEEEEEvNT_6ParamsE)
        /*0254*/ 	.word	0x00000000


	//----- nvinfo : EIATTR_MIN_STACK_SIZE
	.align		4
.L_110:
        /*0258*/ 	.byte	0x04, 0x12
        /*025a*/ 	.short	(.L_112 - .L_111)
	.align		4
.L_111:
        /*025c*/ 	.word	index@(_ZN7cutlass13device_kernelIN5flash11enable_sm90INS1_16FlashAttnFwdSm90INS1_25CollectiveMainloopFwdSm90ILi2EN4cute5tupleIJNS5_1CILi1EEES8_S8_EEENS6_IJNS7_ILi128EEENS7_ILi96EEENS7_ILi64EEEEEELi256ENS_6half_tEfNS_4arch4Sm90ELb1ELb0ELb0ELb1ELb1ELb0ELb0ELb1ELb0ELb1ELb0ELb0EEENS1_21CollectiveEpilogueFwdINS6_IJSA_NS7_ILi256EEESB_EEES9_SE_SG_Li256ELb1ELb1ELb0ELb0EEENS1_36VarlenDynamicPersistentTileSchedulerILi128ELi96ELi256ELi128ELb0ELb1ELb1ELb1ELb1ELb1EEEEEEEEEvNT_6ParamsE)
        /*0260*/ 	.word	0x00000000


	//----- nvinfo : EIATTR_MIN_STACK_SIZE
	.align		4
.L_112:
        /*0264*/ 	.byte	0x04, 0x12
        /*0266*/ 	.short	(.L_114 - .L_113)
	.align		4
.L_113:
        /*0268*/ 	.word	index@(_ZN7cutlass13device_kernelIN5flash11enable_sm90INS1_16FlashAttnFwdSm90INS1_25CollectiveMainloopFwdSm90ILi2EN4cute5tupleIJNS5_1CILi1EEES8_S8_EEENS6_IJNS7_ILi128EEENS7_ILi96EEENS7_ILi64EEEEEELi256ENS_6half_tEfNS_4arch4Sm90ELb1ELb0ELb0ELb1ELb1ELb1ELb0ELb1ELb0ELb1ELb0ELb0EEENS1_21CollectiveEpilogueFwdINS6_IJSA_NS7_ILi256EEESB_EEES9_SE_SG_Li256ELb1ELb1ELb0ELb0EEENS1_36VarlenDynamicPersistentTileSchedulerILi128ELi96ELi256ELi128ELb0ELb1ELb1ELb1ELb1ELb1EEEEEEEEEvNT_6ParamsE)
        /*026c*/ 	.word	0x00000000


	//----- nvinfo : EIATTR_MIN_STACK_SIZE
	.align		4
.L_114:
        /*0270*/ 	.byte	0x04, 0x12
        /*0272*/ 	.short	(.L_116 - .L_115)
	.align		4
.L_115:
        /*0274*/ 	.word	index@(_ZN7cutlass13device_kernelIN5flash11enable_sm90INS1_16FlashAttnFwdSm90INS1_25CollectiveMainloopFwdSm90ILi2EN4cute5tupleIJNS5_1CILi1EEES8_S8_EEENS6_IJNS7_ILi128EEENS7_ILi96EEENS7_ILi64EEEEEELi256ENS_6half_tEfNS_4arch4Sm90ELb1ELb0ELb0ELb1ELb1ELb0ELb1ELb1ELb0ELb1ELb0ELb0EEENS1_21CollectiveEpilogueFwdINS6_IJSA_NS7_ILi256EEESB_EEES9_SE_SG_Li256ELb1ELb1ELb0ELb0EEENS1_36VarlenDynamicPersistentTileSchedulerILi128ELi96ELi256ELi128ELb0ELb1ELb1ELb1ELb1ELb1EEEEEEEEEvNT_6ParamsE)
        /*0278*/ 	.word	0x00000000


	//----- nvinfo : EIATTR_MIN_STACK_SIZE
	.align		4
.L_116:
        /*027c*/ 	.byte	0x04, 0x12
        /*027e*/ 	.short	(.L_118 - .L_117)
	.align		4
.L_117:
        /*0280*/ 	.word	index@(_ZN7cutlass13device_kernelIN5flash11enable_sm90INS1_16FlashAttnFwdSm90INS1_25CollectiveMainloopFwdSm90ILi2EN4cute5tupleIJNS5_1CILi1EEES8_S8_EEENS6_IJNS7_ILi128EEENS7_ILi96EEENS7_ILi64EEEEEELi256ENS_6half_tEfNS_4arch4Sm90ELb1ELb0ELb0ELb1ELb1ELb1ELb1ELb1ELb0ELb1ELb0ELb0EEENS1_21CollectiveEpilogueFwdINS6_IJSA_NS7_ILi256EEESB_EEES9_SE_SG_Li256ELb1ELb1ELb0ELb0EEENS1_36VarlenDynamicPersistentTileSchedulerILi128ELi96ELi256ELi128ELb0ELb1ELb1ELb1ELb1ELb1EEEEEEEEEvNT_6ParamsE)
        /*0284*/ 	.word	0x00000000
.L_118:


//--------------------- .nv.compat                --------------------------
	.section	.nv.compat,"",@"SHT_CUDA_COMPAT_INFO"
	.align	4
        /*0000*/ 	.byte	0x02, 0x09, 0x01, 0x00, 0x02, 0x02, 0x01, 0x00, 0x02, 0x05, 0x05, 0x00, 0x03, 0x07, 0x01, 0x01
        /*0010*/ 	.byte	0x02, 0x03, 0x00, 0x00, 0x02, 0x06, 0x01, 0x00, 0x04, 0x0b, 0x08, 0x00, 0x00, 0x00, 0x00, 0x00
        /*0020*/ 	.byte	0x00, 0x00, 0x00, 0x00


//--------------------- .nv.info._ZN7cutlass13device_kernelIN5flash11enable_sm90INS1_16FlashAttnFwdSm90INS1_25CollectiveMainloopFwdSm90ILi2EN4cute5tupleIJNS5_1CILi1EEES8_S8_EEENS6_IJNS7_ILi128EEENS7_ILi96EEENS7_ILi64EEEEEELi256ENS_6half_tEfNS_4arch4Sm90ELb0ELb0ELb0ELb0ELb1ELb0ELb0ELb1ELb0ELb1ELb0ELb0EEENS1_21CollectiveEpilogueFwdINS6_IJSA_NS7_ILi256EEESB_EEES9_SE_SG_Li256ELb0ELb1ELb0ELb0EEENS1_29StaticPersistentTileSchedulerILb0EEEEEEEEEvNT_6ParamsE --------------------------
	.section	.nv.info._ZN7cutlass13device_kernelIN5flash11enable_sm90INS1_16FlashAttnFwdSm90INS1_25CollectiveMainloopFwdSm90ILi2EN4cute5tupleIJNS5_1CILi1EEES8_S8_EEENS6_IJNS7_ILi128EEENS7_ILi96EEENS7_ILi64EEEEEELi256ENS_6half_tEfNS_4arch4Sm90ELb0ELb0ELb0ELb0ELb1ELb0ELb0ELb1ELb0ELb1ELb0ELb0EEENS1_21CollectiveEpilogueFwdINS6_IJSA_NS7_ILi256EEESB_EEES9_SE_SG_Li256ELb0ELb1ELb0ELb0EEENS1_29StaticPersistentTileSchedulerILb0EEEEEEEEEvNT_6ParamsE,"",@"SHT_CUDA_INFO"
	.sectionflags	@""
	.align	4


	//----- nvinfo : EIATTR_CUDA_API_VERSION
	.align		4
        /*0000*/ 	.byte	0x04, 0x37
        /*0002*/ 	.short	(.L_120 - .L_119)
.L_119:
        /*0004*/ 	.word	0x00000082


	//----- nvinfo : EIATTR_KPARAM_INFO
	.align		4
.L_120:
        /*0008*/ 	.byte	0x04, 0x17
        /*000a*/ 	.short	(.L_122 - .L_121)
.L_121:
        /*000c*/ 	.word	0x00000000
        /*0010*/ 	.short	0x0000
        /*0012*/ 	.short	0x0000
        /*0014*/ 	.byte	0x00, 0xf0, 0x01, 0x28


	//----- nvinfo : EIATTR_SPARSE_MMA_MASK
	.align		4
.L_122:
        /*0018*/ 	.byte	0x03, 0x50
        /*001a*/ 	.short	0x0000


	//----- nvinfo : EIATTR_MAXREG_COUNT
	.align		4
        /*001c*/ 	.byte	0x03, 0x1b
        /*001e*/ 	.short	0x00a8


	//----- nvinfo : EIATTR_MERCURY_ISA_VERSION
	.align		4
        /*0020*/ 	.byte	0x03, 0x5f
        /*0022*/ 	.short	0x0101


	//----- nvinfo : EIATTR_VRC_CTA_INIT_COUNT
	.align		4
        /*0024*/ 	.byte	0x02, 0x4a
	.zero		1
	.zero		1


	//----- nvinfo : EIATTR_EXIT_INSTR_OFFSETS
	.align		4
        /*0028*/ 	.byte	0x04, 0x1c
        /*002a*/ 	.short	(.L_124 - .L_123)


	//   ....[0]....
.L_123:
        /*002c*/ 	.word	0x00000010


	//----- nvinfo : EIATTR_MAX_THREADS
	.align		4
.L_124:
        /*0030*/ 	.byte	0x04, 0x05
        /*0032*/ 	.short	(.L_126 - .L_125)
.L_125:
        /*0034*/ 	.word	0x00000180
        /*0038*/ 	.word	0x00000001
        /*003c*/ 	.word	0x00000001


	//----- nvinfo : EIATTR_CBANK_PARAM_SIZE
	.align		4
.L_126:
        /*0040*/ 	.byte	0x03, 0x19
        /*0042*/ 	.short	0x0a00


	//----- nvinfo : EIATTR_PARAM_CBANK
	.align		4
        /*0044*/ 	.byte	0x04, 0x0a
        /*0046*/ 	.short	(.L_128 - .L_127)
	.align		4
.L_127:
        /*0048*/ 	.word	index@(.nv.constant0._ZN7cutlass13device_kernelIN5flash11enable_sm90INS1_16FlashAttnFwdSm90INS1_25CollectiveMainloopFwdSm90ILi2EN4cute5tupleIJNS5_1CILi1EEES8_S8_EEENS6_IJNS7_ILi128EEENS7_ILi96EEENS7_ILi64EEEEEELi256ENS_6half_tEfNS_4arch4Sm90ELb0ELb0ELb0ELb0ELb1ELb0ELb0ELb1ELb0ELb1ELb0ELb0EEENS1_21CollectiveEpilogueFwdINS6_IJSA_NS7_ILi256EEESB_EEES9_SE_SG_Li256ELb0ELb1ELb0ELb0EEENS1_29StaticPersistentTileSchedulerILb0EEEEEEEEEvNT_6ParamsE)
        /*004c*/ 	.short	0x0380
        /*004e*/ 	.short	0x0a00


	//----- nvinfo : EIATTR_SW_WAR
	.align		4
.L_128:
        /*0050*/ 	.byte	0x04, 0x36
        /*0052*/ 	.short	(.L_130 - .L_129)
.L_129:
        /*0054*/ 	.word	0x00000008
.L_130:


//--------------------- .nv.info._ZN7cutlass13device_kernelIN5flash11enable_sm90INS1_16FlashAttnFwdSm90INS1_25CollectiveMainloopFwdSm90ILi2EN4cute5tupleIJNS5_1CILi1EEES8_S8_EEENS6_IJNS7_ILi128EEENS7_ILi96EEENS7_ILi64EEEEEELi256ENS_6half_tEfNS_4arch4Sm90ELb0ELb0ELb0ELb0ELb1ELb0ELb1ELb1ELb0ELb1ELb0ELb0EEENS1_21CollectiveEpilogueFwdINS6_IJSA_NS7_ILi256EEESB_EEES9_SE_SG_Li256ELb0ELb1ELb0ELb0EEENS1_29StaticPersistentTileSchedulerILb0EEEEEEEEEvNT_6ParamsE --------------------------
	.section	.nv.info._ZN7cutlass13device_kernelIN5flash11enable_sm90INS1_16FlashAttnFwdSm90INS1_25CollectiveMainloopFwdSm90ILi2EN4cute5tupleIJNS5_1CILi1EEES8_S8_EEENS6_IJNS7_ILi128EEENS7_ILi96EEENS7_ILi64EEEEEELi256ENS_6half_tEfNS_4arch4Sm90ELb0ELb0ELb0ELb0ELb1ELb0ELb1ELb1ELb0ELb1ELb0ELb0EEENS1_21CollectiveEpilogueFwdINS6_IJSA_NS7_ILi256EEESB_EEES9_SE_SG_Li256ELb0ELb1ELb0ELb0EEENS1_29StaticPersistentTileSchedulerILb0EEEEEEEEEvNT_6ParamsE,"",@"SHT_CUDA_INFO"
	.sectionflags	@""
	.align	4


	//----- nvinfo : EIATTR_CUDA_API_VERSION
	.align		4
        /*0000*/ 	.byte	0x04, 0x37
        /*0002*/ 	.short	(.L_132 - .L_131)
.L_131:
        /*0004*/ 	.word	0x00000082


	//----- nvinfo : EIATTR_KPARAM_INFO
	.align		4
.L_132:
        /*0008*/ 	.byte	0x04, 0x17
        /*000a*/ 	.short	(.L_134 - .L_133)
.L_133:
        /*000c*/ 	.word	0x00000000
        /*0010*/ 	.short	0x0000
        /*0012*/ 	.short	0x0000
        /*0014*/ 	.byte	0x00, 0xf0, 0x01, 0x2c


	//----- nvinfo : EIATTR_SPARSE_MMA_MASK
	.align		4
.L_134:
        /*0018*/ 	.byte	0x03, 0x50
        /*001a*/ 	.short	0x0000


	//----- nvinfo : EIATTR_MAXREG_COUNT
	.align		4
        /*001c*/ 	.byte	0x03, 0x1b
        /*001e*/ 	.short	0x00a8


	//----- nvinfo : EIATTR_MERCURY_ISA_VERSION
	.align		4
        /*0020*/ 	.byte	0x03, 0x5f
        /*0022*/ 	.short	0x0101


	//----- nvinfo : EIATTR_VRC_CTA_INIT_COUNT
	.align		4
        /*0024*/ 	.byte	0x02, 0x4a
	.zero		1
	.zero		1


	//----- nvinfo : EIATTR_EXIT_INSTR_OFFSETS
	.align		4
        /*0028*/ 	.byte	0x04, 0x1c
        /*002a*/ 	.short	(.L_136 - .L_135)


	//   ....[0]....
.L_135:
        /*002c*/ 	.word	0x00000010


	//----- nvinfo : EIATTR_MAX_THREADS
	.align		4
.L_136:
        /*0030*/ 	.byte	0x04, 0x05
        /*0032*/ 	.short	(.L_138 - .L_137)
.L_137:
        /*0034*/ 	.word	0x00000180
        /*0038*/ 	.word	0x00000001
        /*003c*/ 	.word	0x00000001


	//----- nvinfo : EIATTR_CBANK_PARAM_SIZE
	.align		4
.L_138:
        /*0040*/ 	.byte	0x03, 0x19
        /*0042*/ 	.short	0x0b00


	//----- nvinfo : EIATTR_PARAM_CBANK
	.align		4
        /*0044*/ 	.byte	0x04, 0x0a
        /*0046*/ 	.short	(.L_140 - .L_139)
	.align		4
.L_139:
        /*0048*/ 	.word	index@(.nv.constant0._ZN7cutlass13device_kernelIN5flash11enable_sm90INS1_16FlashAttnFwdSm90INS1_25CollectiveMainloopFwdSm90ILi2EN4cute5tupleIJNS5_1CILi1EEES8_S8_EEENS6_IJNS7_ILi128EEENS7_ILi96EEENS7_ILi64EEEEEELi256ENS_6half_tEfNS_4arch4Sm90ELb0ELb0ELb0ELb0ELb1ELb0ELb1ELb1ELb0ELb1ELb0ELb0EEENS1_21CollectiveEpilogueFwdINS6_IJSA_NS7_ILi256EEESB_EEES9_SE_SG_Li256ELb0ELb1ELb0ELb0EEENS1_29StaticPersistentTileSchedulerILb0EEEEEEEEEvNT_6ParamsE)
        /*004c*/ 	.short	0x0380
        /*004e*/ 	.short	0x0b00


	//----- nvinfo : EIATTR_SW_WAR
	.align		4
.L_140:
        /*0050*/ 	.byte	0x04, 0x36
        /*0052*/ 	.short	(.L_142 - .L_141)
.L_141:
        /*0054*/ 	.word	0x00000008
.L_142:


//--------------------- .nv.info._ZN7cutlass13device_kernelIN5flash11enable_sm90INS1_16FlashAttnFwdSm90INS1_25CollectiveMainloopFwdSm90ILi2EN4cute5tupleIJNS5_1CILi1EEES8_S8_EEENS6_IJNS7_ILi128EEENS7_ILi96EEENS7_ILi64EEEEEELi256ENS_6half_tEfNS_4arch4Sm90ELb0ELb0ELb0ELb1ELb1ELb0ELb0ELb1ELb0ELb1ELb0ELb0EEENS1_21CollectiveEpilogueFwdINS6_IJSA_NS7_ILi256EEESB_EEES9_SE_SG_Li256ELb1ELb1ELb0ELb0EEENS1_36VarlenDynamicPersistentTileSchedulerILi128ELi96ELi256ELi128ELb0ELb1ELb1ELb0ELb1ELb1EEEEEEEEEvNT_6ParamsE --------------------------
	.section	.nv.info._ZN7cutlass13device_kernelIN5flash11enable_sm90INS1_16FlashAttnFwdSm90INS1_25CollectiveMainloopFwdSm90ILi2EN4cute5tupleIJNS5_1CILi1EEES8_S8_EEENS6_IJNS7_ILi128EEENS7_ILi96EEENS7_ILi64EEEEEELi256ENS_6half_tEfNS_4arch4Sm90ELb0ELb0ELb0ELb1ELb1ELb0ELb0ELb1ELb0ELb1ELb0ELb0EEENS1_21CollectiveEpilogueFwdINS6_IJSA_NS7_ILi256EEESB_EEES9_SE_SG_Li256ELb1ELb1ELb0ELb0EEENS1_36VarlenDynamicPersistentTileSchedulerILi128ELi96ELi256ELi128ELb0ELb1ELb1ELb0ELb1ELb1EEEEEEEEEvNT_6ParamsE,"",@"SHT_CUDA_INFO"
	.sectionflags	@""
	.align	4


	//----- nvinfo : EIATTR_CUDA_API_VERSION
	.align		4
        /*0000*/ 	.byte	0x04, 0x37
        /*0002*/ 	.short	(.L_144 - .L_143)
.L_143:
        /*0004*/ 	.word	0x00000082


	//----- nvinfo : EIATTR_KPARAM_INFO
	.align		4
.L_144:
        /*0008*/ 	.byte	0x04, 0x17
        /*000a*/ 	.short	(.L_146 - .L_145)
.L_145:
        /*000c*/ 	.word	0x00000000
        /*0010*/ 	.short	0x0000
        /*0012*/ 	.short	0x0000
        /*0014*/ 	.byte	0x00, 0xf0, 0x01, 0x2a


	//----- nvinfo : EIATTR_SPARSE_MMA_MASK
	.align		4
.L_146:
        /*0018*/ 	.byte	0x03, 0x50
        /*001a*/ 	.short	0x0000


	//----- nvinfo : EIATTR_MAXREG_COUNT
	.align		4
        /*001c*/ 	.byte	0x03, 0x1b
        /*001e*/ 	.short	0x00a8


	//----- nvinfo : EIATTR_MERCURY_ISA_VERSION
	.align		4
        /*0020*/ 	.byte	0x03, 0x5f
        /*0022*/ 	.short	0x0101


	//----- nvinfo : EIATTR_VRC_CTA_INIT_COUNT
	.align		4
        /*0024*/ 	.byte	0x02, 0x4a
	.zero		1
	.zero		1


	//----- nvinfo : EIATTR_EXIT_INSTR_OFFSETS
	.align		4
        /*0028*/ 	.byte	0x04, 0x1c
        /*002a*/ 	.short	(.L_148 - .L_147)


	//   ....[0]....
.L_147:
        /*002c*/ 	.word	0x00000010


	//----- nvinfo : EIATTR_MAX_THREADS
	.align		4
.L_148:
        /*0030*/ 	.byte	0x04, 0x05
        /*0032*/ 	.short	(.L_150 - .L_149)
.L_149:
        /*0034*/ 	.word	0x00000180
        /*0038*/ 	.word	0x00000001
        /*003c*/ 	.word	0x00000001


	//----- nvinfo : EIATTR_CBANK_PARAM_SIZE
	.align		4
.L_150:
        /*0040*/ 	.byte	0x03, 0x19
        /*0042*/ 	.short	0x0a80


	//----- nvinfo : EIATTR_PARAM_CBANK
	.align		4
        /*0044*/ 	.byte	0x04, 0x0a
        /*0046*/ 	.short	(.L_152 - .L_151)
	.align		4
.L_151:
        /*0048*/ 	.word	index@(.nv.constant0._ZN7cutlass13device_kernelIN5flash11enable_sm90INS1_16FlashAttnFwdSm90INS1_25CollectiveMainloopFwdSm90ILi2EN4cute5tupleIJNS5_1CILi1EEES8_S8_EEENS6_IJNS7_ILi128EEENS7_ILi96EEENS7_ILi64EEEEEELi256ENS_6half_tEfNS_4arch4Sm90ELb0ELb0ELb0ELb1ELb1ELb0ELb0ELb1ELb0ELb1ELb0ELb0EEENS1_21CollectiveEpilogueFwdINS6_IJSA_NS7_ILi256EEESB_EEES9_SE_SG_Li256ELb1ELb1ELb0ELb0EEENS1_36VarlenDynamicPersistentTileSchedulerILi128ELi96ELi256ELi128ELb0ELb1ELb1ELb0ELb1ELb1EEEEEEEEEvNT_6ParamsE)
        /*004c*/ 	.short	0x0380
        /*004e*/ 	.short	0x0a80


	//----- nvinfo : EIATTR_SW_WAR
	.align		4
.L_152:
        /*0050*/ 	.byte	0x04, 0x36
        /*0052*/ 	.short	(.L_154 - .L_153)
.L_153:
        /*0054*/ 	.word	0x00000008
.L_154:


//--------------------- .nv.info._ZN7cutlass13device_kernelIN5flash11enable_sm90INS1_16FlashAttnFwdSm90INS1_25CollectiveMainloopFwdSm90ILi2EN4cute5tupleIJNS5_1CILi1EEES8_S8_EEENS6_IJNS7_ILi128EEENS7_ILi96EEENS7_ILi64EEEEEELi256ENS_6half_tEfNS_4arch4Sm90ELb0ELb0ELb0ELb1ELb1ELb1ELb0ELb1ELb0ELb1ELb0ELb0EEENS1_21CollectiveEpilogueFwdINS6_IJSA_NS7_ILi256EEESB_EEES9_SE_SG_Li256ELb1ELb1ELb0ELb0EEENS1_36VarlenDynamicPersistentTileSchedulerILi128ELi96ELi256ELi128ELb0ELb1ELb1ELb0ELb1ELb1EEEEEEEEEvNT_6ParamsE --------------------------
	.section	.nv.info._ZN7cutlass13device_kernelIN5flash11enable_sm90INS1_16FlashAttnFwdSm90INS1_25CollectiveMainloopFwdSm90ILi2EN4cute5tupleIJNS5_1CILi1EEES8_S8_EEENS6_IJNS7_ILi128EEENS7_ILi96EEENS7_ILi64EEEEEELi256ENS_6half_tEfNS_4arch4Sm90ELb0ELb0ELb0ELb1ELb1ELb1ELb0ELb1ELb0ELb1ELb0ELb0EEENS1_21CollectiveEpilogueFwdINS6_IJSA_NS7_ILi256EEESB_EEES9_SE_SG_Li256ELb1ELb1ELb0ELb0EEENS1_36VarlenDynamicPersistentTileSchedulerILi128ELi96ELi256ELi128ELb0ELb1ELb1ELb0ELb1ELb1EEEEEEEEEvNT_6ParamsE,"",@"SHT_CUDA_INFO"
	.sectionflags	@""
	.align	4


	//----- nvinfo : EIATTR_CUDA_API_VERSION
	.align		4
        /*0000*/ 	.byte	0x04, 0x37
        /*0002*/ 	.short	(.L_156 - .L_155)
.L_155:
        /*0004*/ 	.word	0x00000082


	//----- nvinfo : EIATTR_KPARAM_INFO
	.align		4
.L_156:
        /*0008*/ 	.byte	0x04, 0x17
        /*000a*/ 	.short	(.L_158 - .L_157)
.L_157:
        /*000c*/ 	.word	0x00000000
        /*0010*/ 	.short	0x0000
        /*0012*/ 	.short	0x0000
        /*0014*/ 	.byte	0x00, 0xf0, 0x01, 0x2a


	//----- nvinfo : EIATTR_SPARSE_MMA_MASK
	.align		4
.L_158:
        /*0018*/ 	.byte	0x03, 0x50
        /*001a*/ 	.short	0x0000


	//----- nvinfo : EIATTR_MAXREG_COUNT
	.align		4
        /*001c*/ 	.byte	0x03, 0x1b
        /*001e*/ 	.short	0x00a8


	//----- nvinfo : EIATTR_MERCURY_ISA_VERSION
	.align		4
        /*0020*/ 	.byte	0x03, 0x5f
        /*0022*/ 	.short	0x0101


	//----- nvinfo : EIATTR_VRC_CTA_INIT_COUNT
	.align		4
        /*0024*/ 	.byte	0x02, 0x4a
	.zero		1
	.zero		1


	//----- nvinfo : EIATTR_EXIT_INSTR_OFFSETS
	.align		4
        /*0028*/ 	.byte	0x04, 0x1c
        /*002a*/ 	.short	(.L_160 - .L_159)


	//   ....[0]....
.L_159:
        /*002c*/ 	.word	0x00000010


	//----- nvinfo : EIATTR_MAX_THREADS
	.align		4
.L_160:
        /*0030*/ 	.byte	0x04, 0x05
        /*0032*/ 	.short	(.L_162 - .L_161)
.L_161:
        /*0034*/ 	.word	0x00000180
        /*0038*/ 	.word	0x00000001
        /*003c*/ 	.word	0x00000001


	//----- nvinfo : EIATTR_CBANK_PARAM_SIZE
	.align		4
.L_162:
        /*0040*/ 	.byte	0x03, 0x19
        /*0042*/ 	.short	0x0a80


	//----- nvinfo : EIATTR_PARAM_CBANK
	.align		4
        /*0044*/ 	.byte	0x04, 0x0a
        /*0046*/ 	.short	(.L_164 - .L_163)
	.align		4
.L_163:
        /*0048*/ 	.word	index@(.nv.constant0._ZN7cutlass13device_kernelIN5flash11enable_sm90INS1_16FlashAttnFwdSm90INS1_25CollectiveMainloopFwdSm90ILi2EN4cute5tupleIJNS5_1CILi1EEES8_S8_EEENS6_IJNS7_ILi128EEENS7_ILi96EEENS7_ILi64EEEEEELi256ENS_6half_tEfNS_4arch4Sm90ELb0ELb0ELb0ELb1ELb1ELb1ELb0ELb1ELb0ELb1ELb0ELb0EEENS1_21CollectiveEpilogueFwdINS6_IJSA_NS7_ILi256EEESB_EEES9_SE_SG_Li256ELb1ELb1ELb0ELb0EEENS1_36VarlenDynamicPersistentTileSchedulerILi128ELi96ELi256ELi128ELb0ELb1ELb1ELb0ELb1ELb1EEEEEEEEEvNT_6ParamsE)
        /*004c*/ 	.short	0x0380
        /*004e*/ 	.short	0x0a80


	//----- nvinfo : EIATTR_SW_WAR
	.align		4
.L_164:
        /*0050*/ 	.byte	0x04, 0x36
        /*0052*/ 	.short	(.L_166 - .L_165)
.L_165:
        /*0054*/ 	.word	0x00000008
.L_166:


//--------------------- .nv.info._ZN7cutlass13device_kernelIN5flash11enable_sm90INS1_16FlashAttnFwdSm90INS1_25CollectiveMainloopFwdSm90ILi2EN4cute5tupleIJNS5_1CILi1EEES8_S8_EEENS6_IJNS7_ILi128EEENS7_ILi96EEENS7_ILi64EEEEEELi256ENS_6half_tEfNS_4arch4Sm90ELb0ELb0ELb0ELb1ELb1ELb0ELb1ELb1ELb0ELb1ELb0ELb0EEENS1_21CollectiveEpilogueFwdINS6_IJSA_NS7_ILi256EEESB_EEES9_SE_SG_Li256ELb1ELb1ELb0ELb0EEENS1_36VarlenDynamicPersistentTileSchedulerILi128ELi96ELi256ELi128ELb0ELb1ELb1ELb0ELb1ELb1EEEEEEEEEvNT_6ParamsE --------------------------
	.section	.nv.info._ZN7cutlass13device_kernelIN5flash11enable_sm90INS1_16FlashAttnFwdSm90INS1_25CollectiveMainloopFwdSm90ILi2EN4cute5tupleIJNS5_1CILi1EEES8_S8_EEENS6_IJNS7_ILi128EEENS7_ILi96EEENS7_ILi64EEEEEELi256ENS_6half_tEfNS_4arch4Sm90ELb0ELb0ELb0ELb1ELb1ELb0ELb1ELb1ELb0ELb1ELb0ELb0EEENS1_21CollectiveEpilogueFwdINS6_IJSA_NS7_ILi256EEESB_EEES9_SE_SG_Li256ELb1ELb1ELb0ELb0EEENS1_36VarlenDynamicPersistentTileSchedulerILi128ELi96ELi256ELi128ELb0ELb1ELb1ELb0ELb1ELb1EEEEEEEEEvNT_6ParamsE,"",@"SHT_CUDA_INFO"
	.sectionflags	@""
	.align	4


	//----- nvinfo : EIATTR_CUDA_API_VERSION
	.align		4
        /*0000*/ 	.byte	0x04, 0x37
        /*0002*/ 	.short	(.L_168 - .L_167)
.L_167:
        /*0004*/ 	.word	0x00000082


	//----- nvinfo : EIATTR_KPARAM_INFO
	.align		4
.L_168:
        /*0008*/ 	.byte	0x04, 0x17
        /*000a*/ 	.short	(.L_170 - .L_169)
.L_169:
        /*000c*/ 	.word	0x00000000
        /*0010*/ 	.short	0x0000
        /*0012*/ 	.short	0x0000
        /*0014*/ 	.byte	0x00, 0xf0, 0x01, 0x2e


	//----- nvinfo : EIATTR_SPARSE_MMA_MASK
	.align		4
.L_170:
        /*0018*/ 	.byte	0x03, 0x50
        /*001a*/ 	.short	0x0000


	//----- nvinfo : EIATTR_MAXREG_COUNT
	.align		4
        /*001c*/ 	.byte	0x03, 0x1b
        /*001e*/ 	.short	0x00a8


	//----- nvinfo : EIATTR_MERCURY_ISA_VERSION
	.align		4
        /*0020*/ 	.byte	0x03, 0x5f
        /*0022*/ 	.short	0x0101


	//----- nvinfo : EIATTR_VRC_CTA_INIT_COUNT
	.align		4
        /*0024*/ 	.byte	0x02, 0x4a
	.zero		1
	.zero		1


	//----- nvinfo : EIATTR_EXIT_INSTR_OFFSETS
	.align		4
        /*0028*/ 	.byte	0x04, 0x1c
        /*002a*/ 	.short	(.L_172 - .L_171)


	//   ....[0]....
.L_171:
        /*002c*/ 	.word	0x00000010


	//----- nvinfo : EIATTR_MAX_THREADS
	.align		4
.L_172:
        /*0030*/ 	.byte	0x04, 0x05
        /*0032*/ 	.short	(.L_174 - .L_173)
.L_173:
        /*0034*/ 	.word	0x00000180
        /*0038*/ 	.word	0x00000001
        /*003c*/ 	.word	0x00000001


	//----- nvinfo : EIATTR_CBANK_PARAM_SIZE
	.align		4
.L_174:
        /*0040*/ 	.byte	0x03, 0x19
        /*0042*/ 	.short	0x0b80


	//----- nvinfo : EIATTR_PARAM_CBANK
	.align		4
        /*0044*/ 	.byte	0x04, 0x0a
        /*0046*/ 	.short	(.L_176 - .L_175)
	.align		4
.L_175:
        /*0048*/ 	.word	index@(.nv.constant0._ZN7cutlass13device_kernelIN5flash11enable_sm90INS1_16FlashAttnFwdSm90INS1_25CollectiveMainloopFwdSm90ILi2EN4cute5tupleIJNS5_1CILi1EEES8_S8_EEENS6_IJNS7_ILi128EEENS7_ILi96EEENS7_ILi64EEEEEELi256ENS_6half_tEfNS_4arch4Sm90ELb0ELb0ELb0ELb1ELb1ELb0ELb1ELb1ELb0ELb1ELb0ELb0EEENS1_21CollectiveEpilogueFwdINS6_IJSA_NS7_ILi256EEESB_EEES9_SE_SG_Li256ELb1ELb1ELb0ELb0EEENS1_36VarlenDynamicPersistentTileSchedulerILi128ELi96ELi256ELi128ELb0ELb1ELb1ELb0ELb1ELb1EEEEEEEEEvNT_6ParamsE)
        /*004c*/ 	.short	0x0380
        /*004e*/ 	.short	0x0b80


	//----- nvinfo : EIATTR_SW_WAR
	.align		4
.L_176:
        /*0050*/ 	.byte	0x04, 0x36
        /*0052*/ 	.short	(.L_178 - .L_177)
.L_177:
        /*0054*/ 	.word	0x00000008
.L_178:


//--------------------- .nv.info._ZN7cutlass13device_kernelIN5flash11enable_sm90INS1_16FlashAttnFwdSm90INS1_25CollectiveMainloopFwdSm90ILi2EN4cute5tupleIJNS5_1CILi1EEES8_S8_EEENS6_IJNS7_ILi128EEENS7_ILi96EEENS7_ILi64EEEEEELi256ENS_6half_tEfNS_4arch4Sm90ELb0ELb0ELb0ELb1ELb1ELb1ELb1ELb1ELb0ELb1ELb0ELb0EEENS1_21CollectiveEpilogueFwdINS6_IJSA_NS7_ILi256EEESB_EEES9_SE_SG_Li256ELb1ELb1ELb0ELb0EEENS1_36VarlenDynamicPersistentTileSchedulerILi128ELi96ELi256ELi128ELb0ELb1ELb1ELb0ELb1ELb1EEEEEEEEEvNT_6ParamsE --------------------------
	.section	.nv.info._ZN7cutlass13device_kernelIN5flash11enable_sm90INS1_16FlashAttnFwdSm90INS1_25CollectiveMainloopFwdSm90ILi2EN4cute5tupleIJNS5_1CILi1EEES8_S8_EEENS6_IJNS7_ILi128EEENS7_ILi96EEENS7_ILi64EEEEEELi256ENS_6half_tEfNS_4arch4Sm90ELb0ELb0ELb0ELb1ELb1ELb1ELb1ELb1ELb0ELb1ELb0ELb0EEENS1_21CollectiveEpilogueFwdINS6_IJSA_NS7_ILi256EEESB_EEES9_SE_SG_Li256ELb1ELb1ELb0ELb0EEENS1_36VarlenDynamicPersistentTileSchedulerILi128ELi96ELi256ELi128ELb0ELb1ELb1ELb0ELb1ELb1EEEEEEEEEvNT_6ParamsE,"",@"SHT_CUDA_INFO"
	.sectionflags	@""
	.align	4


	//----- nvinfo : EIATTR_CUDA_API_VERSION
	.align		4
        /*0000*/ 	.byte	0x04, 0x37
        /*0002*/ 	.short	(.L_180 - .L_179)
.L_179:
        /*0004*/ 	.word	0x00000082


	//----- nvinfo : EIATTR_KPARAM_INFO
	.align		4
.L_180:
        /*0008*/ 	.byte	0x04, 0x17
        /*000a*/ 	.short	(.L_182 - .L_181)
.L_181:
        /*000c*/ 	.word	0x00000000
        /*0010*/ 	.short	0x0000
        /*0012*/ 	.short	0x0000
        /*0014*/ 	.byte	0x00, 0xf0, 0x01, 0x2e


	//----- nvinfo : EIATTR_SPARSE_MMA_MASK
	.align		4
.L_182:
        /*0018*/ 	.byte	0x03, 0x50
        /*001a*/ 	.short	0x0000


	//----- nvinfo : EIATTR_MAXREG_COUNT
	.align		4
        /*001c*/ 	.byte	0x03, 0x1b
        /*001e*/ 	.short	0x00a8


	//----- nvinfo : EIATTR_MERCURY_ISA_VERSION
	.align		4
        /*0020*/ 	.byte	0x03, 0x5f
        /*0022*/ 	.short	0x0101


	//----- nvinfo : EIATTR_VRC_CTA_INIT_COUNT
	.align		4
        /*0024*/ 	.byte	0x02, 0x4a
	.zero		1
	.zero		1


	//----- nvinfo : EIATTR_EXIT_INSTR_OFFSETS
	.align		4
        /*0028*/ 	.byte	0x04, 0x1c
        /*002a*/ 	.short	(.L_184 - .L_183)


	//   ....[0]....
.L_183:
        /*002c*/ 	.word	0x00000010


	//----- nvinfo : EIATTR_MAX_THREADS
	.align		4
.L_184:
        /*0030*/ 	.byte	0x04, 0x05
        /*0032*/ 	.short	(.L_186 - .L_185)
.L_185:
        /*0034*/ 	.word	0x00000180
        /*0038*/ 	.word	0x00000001
        /*003c*/ 	.word	0x00000001


	//----- nvinfo : EIATTR_CBANK_PARAM_SIZE
	.align		4
.L_186:
        /*0040*/ 	.byte	0x03, 0x19
        /*0042*/ 	.short	0x0b80


	//----- nvinfo : EIATTR_PARAM_CBANK
	.align		4
        /*0044*/ 	.byte	0x04, 0x0a
        /*0046*/ 	.short	(.L_188 - .L_187)
	.align		4
.L_187:
        /*0048*/ 	.word	index@(.nv.constant0._ZN7cutlass13device_kernelIN5flash11enable_sm90INS1_16FlashAttnFwdSm90INS1_25CollectiveMainloopFwdSm90ILi2EN4cute5tupleIJNS5_1CILi1EEES8_S8_EEENS6_IJNS7_ILi128EEENS7_ILi96EEENS7_ILi64EEEEEELi256ENS_6half_tEfNS_4arch4Sm90ELb0ELb0ELb0ELb1ELb1ELb1ELb1ELb1ELb0ELb1ELb0ELb0EEENS1_21CollectiveEpilogueFwdINS6_IJSA_NS7_ILi256EEESB_EEES9_SE_SG_Li256ELb1ELb1ELb0ELb0EEENS1_36VarlenDynamicPersistentTileSchedulerILi128ELi96ELi256ELi128ELb0ELb1ELb1ELb0ELb1ELb1EEEEEEEEEvNT_6ParamsE)
        /*004c*/ 	.short	0x0380
        /*004e*/ 	.short	0x0b80


	//----- nvinfo : EIATTR_SW_WAR
	.align		4
.L_188:
        /*0050*/ 	.byte	0x04, 0x36
        /*0052*/ 	.short	(.L_190 - .L_189)
.L_189:
        /*0054*/ 	.word	0x00000008
.L_190:


//--------------------- .nv.info._ZN7cutlass13device_kernelIN5flash11enable_sm90INS1_16FlashAttnFwdSm90INS1_25CollectiveMainloopFwdSm90ILi2EN4cute5tupleIJNS5_1CILi1EEES8_S8_EEENS6_IJNS7_ILi128EEENS7_ILi96EEENS7_ILi64EEEEEELi256ENS_6half_tEfNS_4arch4Sm90ELb0ELb1ELb0ELb0ELb1ELb0ELb0ELb1ELb0ELb1ELb0ELb0EEENS1_21CollectiveEpilogueFwdINS6_IJSA_NS7_ILi256EEESB_EEES9_SE_SG_Li256ELb0ELb1ELb0ELb0EEENS1_30DynamicPersistentTileSchedulerILi256ELi128ELb0ELb1ELb1EEEEEEEEEvNT_6ParamsE --------------------------
	.section	.nv.info._ZN7cutlass13device_kernelIN5flash11enable_sm90INS1_16FlashAttnFwdSm90INS1_25CollectiveMainloopFwdSm90ILi2EN4cute5tupleIJNS5_1CILi1EEES8_S8_EEENS6_IJNS7_ILi128EEENS7_ILi96EEENS7_ILi64EEEEEELi256ENS_6half_tEfNS_4arch4Sm90ELb0ELb1ELb0ELb0ELb1ELb0ELb0ELb1ELb0ELb1ELb0ELb0EEENS1_21CollectiveEpilogueFwdINS6_IJSA_NS7_ILi256EEESB_EEES9_SE_SG_Li256ELb0ELb1ELb0ELb0EEENS1_30DynamicPersistentTileSchedulerILi256ELi128ELb0ELb1ELb1EEEEEEEEEvNT_6ParamsE,"",@"SHT_CUDA_INFO"
	.sectionflags	@""
	.align	4


	//----- nvinfo : EIATTR_CUDA_API_VERSION
	.align		4
        /*0000*/ 	.byte	0x04, 0x37
        /*0002*/ 	.short	(.L_192 - .L_191)
.L_191:
        /*0004*/ 	.word	0x00000082


	//----- nvinfo : EIATTR_KPARAM_INFO
	.align		4
.L_192:
        /*0008*/ 	.byte	0x04, 0x17
        /*000a*/ 	.short	(.L_194 - .L_193)
.L_193:
        /*000c*/ 	.word	0x00000000
        /*0010*/ 	.short	0x0000
        /*0012*/ 	.short	0x0000
        /*0014*/ 	.byte	0x00, 0xf0, 0x01, 0x2a


	//----- nvinfo : EIATTR_SPARSE_MMA_MASK
	.align		4
.L_194:
        /*0018*/ 	.byte	0x03, 0x50
        /*001a*/ 	.short	0x0000


	//----- nvinfo : EIATTR_MAXREG_COUNT
	.align		4
        /*001c*/ 	.byte	0x03, 0x1b
        /*001e*/ 	.short	0x00a8


	//----- nvinfo : EIATTR_MERCURY_ISA_VERSION
	.align		4
        /*0020*/ 	.byte	0x03, 0x5f
        /*0022*/ 	.short	0x0101


	//----- nvinfo : EIATTR_VRC_CTA_INIT_COUNT
	.align		4
        /*0024*/ 	.byte	0x02, 0x4a
	.zero		1
	.zero		1


	//----- nvinfo : EIATTR_EXIT_INSTR_OFFSETS
	.align		4
        /*0028*/ 	.byte	0x04, 0x1c
        /*002a*/ 	.short	(.L_196 - .L_195)


	//   ....[0]....
.L_195:
        /*002c*/ 	.word	0x00000010


	//----- nvinfo : EIATTR_MAX_THREADS
	.align		4
.L_196:
        /*0030*/ 	.byte	0x04, 0x05
        /*0032*/ 	.short	(.L_198 - .L_197)
.L_197:
        /*0034*/ 	.word	0x00000180
        /*0038*/ 	.word	0x00000001
        /*003c*/ 	.word	0x00000001


	//----- nvinfo : EIATTR_CBANK_PARAM_SIZE
	.align		4
.L_198:
        /*0040*/ 	.byte	0x03, 0x19
        /*0042*/ 	.short	0x0a80


	//----- nvinfo : EIATTR_PARAM_CBANK
	.align		4
        /*0044*/ 	.byte	0x04, 0x0a
        /*0046*/ 	.short	(.L_200 - .L_199)
	.align		4
.L_199:
        /*0048*/ 	.word	index@(.nv.constant0._ZN7cutlass13device_kernelIN5flash11enable_sm90INS1_16FlashAttnFwdSm90INS1_25CollectiveMainloopFwdSm90ILi2EN4cute5tupleIJNS5_1CILi1EEES8_S8_EEENS6_IJNS7_ILi128EEENS7_ILi96EEENS7_ILi64EEEEEELi256ENS_6half_tEfNS_4arch4Sm90ELb0ELb1ELb0ELb0ELb1ELb0ELb0ELb1ELb0ELb1ELb0ELb0EEENS1_21CollectiveEpilogueFwdINS6_IJSA_NS7_ILi256EEESB_EEES9_SE_SG_Li256ELb0ELb1ELb0ELb0EEENS1_30DynamicPersistentTileSchedulerILi256ELi128ELb0ELb1ELb1EEEEEEEEEvNT_6ParamsE)
        /*004c*/ 	.short	0x0380
        /*004e*/ 	.short	0x0a80


	//----- nvinfo : EIATTR_SW_WAR
	.align		4
.L_200:
        /*0050*/ 	.byte	0x04, 0x36
        /*0052*/ 	.short	(.L_202 - .L_201)
.L_201:
        /*0054*/ 	.word	0x00000008
.L_202:


//--------------------- .nv.info._ZN7cutlass13device_kernelIN5flash11enable_sm90INS1_16FlashAttnFwdSm90INS1_25CollectiveMainloopFwdSm90ILi2EN4cute5tupleIJNS5_1CILi1EEES8_S8_EEENS6_IJNS7_ILi128EEENS7_ILi96EEENS7_ILi64EEEEEELi256ENS_6half_tEfNS_4arch4Sm90ELb0ELb1ELb0ELb0ELb1ELb0ELb1ELb1ELb0ELb1ELb0ELb0EEENS1_21CollectiveEpilogueFwdINS6_IJSA_NS7_ILi256EEESB_EEES9_SE_SG_Li256ELb0ELb1ELb0ELb0EEENS1_30DynamicPersistentTileSchedulerILi256ELi128ELb0ELb1ELb1EEEEEEEEEvNT_6ParamsE --------------------------
	.section	.nv.info._ZN7cutlass13device_kernelIN5flash11enable_sm90INS1_16FlashAttnFwdSm90INS1_25CollectiveMainloopFwdSm90ILi2EN4cute5tupleIJNS5_1CILi1EEES8_S8_EEENS6_IJNS7_ILi128EEENS7_ILi96EEENS7_ILi64EEEEEELi256ENS_6half_tEfNS_4arch4Sm90ELb0ELb1ELb0ELb0ELb1ELb0ELb1ELb1ELb0ELb1ELb0ELb0EEENS1_21CollectiveEpilogueFwdINS6_IJSA_NS7_ILi256EEESB_EEES9_SE_SG_Li256ELb0ELb1ELb0ELb0EEENS1_30DynamicPersistentTileSchedulerILi256ELi128ELb0ELb1ELb1EEEEEEEEEvNT_6ParamsE,"",@"SHT_CUDA_INFO"
	.sectionflags	@""
	.align	4


	//----- nvinfo : EIATTR_CUDA_API_VERSION
	.align		4
        /*0000*/ 	.byte	0x04, 0x37
        /*0002*/ 	.short	(.L_204 - .L_203)
.L_203:
        /*0004*/ 	.word	0x00000082


	//----- nvinfo : EIATTR_KPARAM_INFO
	.align		4
.L_204:
        /*0008*/ 	.byte	0x04, 0x17
        /*000a*/ 	.short	(.L_206 - .L_205)
.L_205:
        /*000c*/ 	.word	0x00000000
        /*0010*/ 	.short	0x0000
        /*0012*/ 	.short	0x0000
        /*0014*/ 	.byte	0x00, 0xf0, 0x01, 0x2e


	//----- nvinfo : EIATTR_SPARSE_MMA_MASK
	.align		4
.L_206:
        /*0018*/ 	.byte	0x03, 0x50
        /*001a*/ 	.short	0x0000


	//----- nvinfo : EIATTR_MAXREG_COUNT
	.align		4
        /*001c*/ 	.byte	0x03, 0x1b
        /*001e*/ 	.short	0x00a8


	//----- nvinfo : EIATTR_MERCURY_ISA_VERSION
	.align		4
        /*0020*/ 	.byte	0x03, 0x5f
        /*0022*/ 	.short	0x0101


	//----- nvinfo : EIATTR_VRC_CTA_INIT_COUNT
	.align		4
        /*0024*/ 	.byte	0x02, 0x4a
	.zero		1
	.zero		1


	//----- nvinfo : EIATTR_EXIT_INSTR_OFFSETS
	.align		4
        /*0028*/ 	.byte	0x04, 0x1c
        /*002a*/ 	.short	(.L_208 - .L_207)


	//   ....[0]....
.L_207:
        /*002c*/ 	.word	0x00000010


	//----- nvinfo : EIATTR_MAX_THREADS
	.align		4
.L_208:
        /*0030*/ 	.byte	0x04, 0x05
        /*0032*/ 	.short	(.L_210 - .L_209)
.L_209:
        /*0034*/ 	.word	0x00000180
        /*0038*/ 	.word	0x00000001
        /*003c*/ 	.word	0x00000001


	//----- nvinfo : EIATTR_CBANK_PARAM_SIZE
	.align		4
.L_210:
        /*0040*/ 	.byte	0x03, 0x19
        /*0042*/ 	.short	0x0b80


	//----- nvinfo : EIATTR_PARAM_CBANK
	.align		4
        /*0044*/ 	.byte	0x04, 0x0a
        /*0046*/ 	.short	(.L_212 - .L_211)
	.align		4
.L_211:
        /*0048*/ 	.word	index@(.nv.constant0._ZN7cutlass13device_kernelIN5flash11enable_sm90INS1_16FlashAttnFwdSm90INS1_25CollectiveMainloopFwdSm90ILi2EN4cute5tupleIJNS5_1CILi1EEES8_S8_EEENS6_IJNS7_ILi128EEENS7_ILi96EEENS7_ILi64EEEEEELi256ENS_6half_tEfNS_4arch4Sm90ELb0ELb1ELb0ELb0ELb1ELb0ELb1ELb1ELb0ELb1ELb0ELb0EEENS1_21CollectiveEpilogueFwdINS6_IJSA_NS7_ILi256EEESB_EEES9_SE_SG_Li256ELb0ELb1ELb0ELb0EEENS1_30DynamicPersistentTileSchedulerILi256ELi128ELb0ELb1ELb1EEEEEEEEEvNT_6ParamsE)
        /*004c*/ 	.short	0x0380
        /*004e*/ 	.short	0x0b80


	//----- nvinfo : EIATTR_SW_WAR
	.align		4
.L_212:
        /*0050*/ 	.byte	0x04, 0x36
        /*0052*/ 	.short	(.L_214 - .L_213)
.L_213:
        /*0054*/ 	.word	0x00000008
.L_214:


//--------------------- .nv.info._ZN7cutlass13device_kernelIN5flash11enable_sm90INS1_16FlashAttnFwdSm90INS1_25CollectiveMainloopFwdSm90ILi2EN4cute5tupleIJNS5_1CILi1EEES8_S8_EEENS6_IJNS7_ILi128EEENS7_ILi96EEENS7_ILi64EEEEEELi256ENS_6half_tEfNS_4arch4Sm90ELb0ELb1ELb0ELb1ELb1ELb0ELb0ELb1ELb0ELb1ELb0ELb0EEENS1_21CollectiveEpilogueFwdINS6_IJSA_NS7_ILi256EEESB_EEES9_SE_SG_Li256ELb1ELb1ELb0ELb0EEENS1_36VarlenDynamicPersistentTileSchedulerILi128ELi96ELi256ELi128ELb0ELb1ELb1ELb1ELb0ELb1EEEEEEEEEvNT_6ParamsE --------------------------
	.section	.nv.info._ZN7cutlass13device_kernelIN5flash11enable_sm90INS1_16FlashAttnFwdSm90INS1_25CollectiveMainloopFwdSm90ILi2EN4cute5tupleIJNS5_1CILi1EEES8_S8_EEENS6_IJNS7_ILi128EEENS7_ILi96EEENS7_ILi64EEEEEELi256ENS_6half_tEfNS_4arch4Sm90ELb0ELb1ELb0ELb1ELb1ELb0ELb0ELb1ELb0ELb1ELb0ELb0EEENS1_21CollectiveEpilogueFwdINS6_IJSA_NS7_ILi256EEESB_EEES9_SE_SG_Li256ELb1ELb1ELb0ELb0EEENS1_36VarlenDynamicPersistentTileSchedulerILi128ELi96ELi256ELi128ELb0ELb1ELb1ELb1ELb0ELb1EEEEEEEEEvNT_6ParamsE,"",@"SHT_CUDA_INFO"
	.sectionflags	@""
	.align	4


	//----- nvinfo : EIATTR_CUDA_API_VERSION
	.align		4
        /*0000*/ 	.byte	0x04, 0x37
        /*0002*/ 	.short	(.L_216 - .L_215)
.L_215:
        /*0004*/ 	.word	0x00000082


	//----- nvinfo : EIATTR_KPARAM_INFO
	.align		4
.L_216:
        /*0008*/ 	.byte	0x04, 0x17
        /*000a*/ 	.short	(.L_218 - .L_217)
.L_217:
        /*000c*/ 	.word	0x00000000
        /*0010*/ 	.short	0x0000
        /*0012*/ 	.short	0x0000
        /*0014*/ 	.byte	0x00, 0xf0, 0x01, 0x2a


	//----- nvinfo : EIATTR_SPARSE_MMA_MASK
	.align		4
.L_218:
        /*0018*/ 	.byte	0x03, 0x50
        /*001a*/ 	.short	0x0000


	//----- nvinfo : EIATTR_MAXREG_COUNT
	.align		4
        /*001c*/ 	.byte	0x03, 0x1b
        /*001e*/ 	.short	0x00a8


	//----- nvinfo : EIATTR_MERCURY_ISA_VERSION
	.align		4
        /*0020*/ 	.byte	0x03, 0x5f
        /*0022*/ 	.short	0x0101


	//----- nvinfo : EIATTR_VRC_CTA_INIT_COUNT
	.align		4
        /*0024*/ 	.byte	0x02, 0x4a
	.zero		1
	.zero		1


	//----- nvinfo : EIATTR_EXIT_INSTR_OFFSETS
	.align		4
        /*0028*/ 	.byte	0x04, 0x1c
        /*002a*/ 	.short	(.L_220 - .L_219)


	//   ....[0]....
.L_219:
        /*002c*/ 	.word	0x00000010


	//----- nvinfo : EIATTR_MAX_THREADS
	.align		4
.L_220:
        /*0030*/ 	.byte	0x04, 0x05
        /*0032*/ 	.short	(.L_222 - .L_221)
.L_221:
        /*0034*/ 	.word	0x00000180
        /*0038*/ 	.word	0x00000001
        /*003c*/ 	.word	0x00000001


	//----- nvinfo : EIATTR_CBANK_PARAM_SIZE
	.align		4
.L_222:
        /*0040*/ 	.byte	0x03, 0x19
        /*0042*/ 	.short	0x0a80


	//----- nvinfo : EIATTR_PARAM_CBANK
	.align		4
        /*0044*/ 	.byte	0x04, 0x0a
        /*0046*/ 	.short	(.L_224 - .L_223)
	.align		4
.L_223:
        /*0048*/ 	.word	index@(.nv.constant0._ZN7cutlass13device_kernelIN5flash11enable_sm90INS1_16FlashAttnFwdSm90INS1_25CollectiveMainloopFwdSm90ILi2EN4cute5tupleIJNS5_1CILi1EEES8_S8_EEENS6_IJNS7_ILi128EEENS7_ILi96EEENS7_ILi64EEEEEELi256ENS_6half_tEfNS_4arch4Sm90ELb0ELb1ELb0ELb1ELb1ELb0ELb0ELb1ELb0ELb1ELb0ELb0EEENS1_21CollectiveEpilogueFwdINS6_IJSA_NS7_ILi256EEESB_EEES9_SE_SG_Li256ELb1ELb1ELb0ELb0EEENS1_36VarlenDynamicPersistentTileSchedulerILi128ELi96ELi256ELi128ELb0ELb1ELb1ELb1ELb0ELb1EEEEEEEEEvNT_6ParamsE)
        /*004c*/ 	.short	0x0380
        /*004e*/ 	.short	0x0a80


	//----- nvinfo : EIATTR_SW_WAR
	.align		4
.L_224:
        /*0050*/ 	.byte	0x04, 0x36
        /*0052*/ 	.short	(.L_226 - .L_225)
.L_225:
        /*0054*/ 	.word	0x00000008
.L_226:


//--------------------- .nv.info._ZN7cutlass13device_kernelIN5flash11enable_sm90INS1_16FlashAttnFwdSm90INS1_25CollectiveMainloopFwdSm90ILi2EN4cute5tupleIJNS5_1CILi1EEES8_S8_EEENS6_IJNS7_ILi128EEENS7_ILi96EEENS7_ILi64EEEEEELi256ENS_6half_tEfNS_4arch4Sm90ELb0ELb1ELb0ELb1ELb1ELb1ELb0ELb1ELb0ELb1ELb0ELb0EEENS1_21CollectiveEpilogueFwdINS6_IJSA_NS7_ILi256EEESB_EEES9_SE_SG_Li256ELb1ELb1ELb0ELb0EEENS1_36VarlenDynamicPersistentTileSchedulerILi128ELi96ELi256ELi128ELb0ELb1ELb1ELb1ELb0ELb1EEEEEEEEEvNT_6ParamsE --------------------------
	.section	.nv.info._ZN7cutlass13device_kernelIN5flash11enable_sm90INS1_16FlashAttnFwdSm90INS1_25CollectiveMainloopFwdSm90ILi2EN4cute5tupleIJNS5_1CILi1EEES8_S8_EEENS6_IJNS7_ILi128EEENS7_ILi96EEENS7_ILi64EEEEEELi256ENS_6half_tEfNS_4arch4Sm90ELb0ELb1ELb0ELb1ELb1ELb1ELb0ELb1ELb0ELb1ELb0ELb0EEENS1_21CollectiveEpilogueFwdINS6_IJSA_NS7_ILi256EEESB_EEES9_SE_SG_Li256ELb1ELb1ELb0ELb0EEENS1_36VarlenDynamicPersistentTileSchedulerILi128ELi96ELi256ELi128ELb0ELb1ELb1ELb1ELb0ELb1EEEEEEEEEvNT_6ParamsE,"",@"SHT_CUDA_INFO"
	.sectionflags	@""
	.align	4


	//----- nvinfo : EIATTR_CUDA_API_VERSION
	.align		4
        /*0000*/ 	.byte	0x04, 0x37
        /*0002*/ 	.short	(.L_228 - .L_227)
.L_227:
        /*0004*/ 	.word	0x00000082


	//----- nvinfo : EIATTR_KPARAM_INFO
	.align		4
.L_228:
        /*0008*/ 	.byte	0x04, 0x17
        /*000a*/ 	.short	(.L_230 - .L_229)
.L_229:
        /*000c*/ 	.word	0x00000000
        /*0010*/ 	.short	0x0000
        /*0012*/ 	.short	0x0000
        /*0014*/ 	.byte	0x00, 0xf0, 0x01, 0x2a


	//----- nvinfo : EIATTR_SPARSE_MMA_MASK
	.align		4
.L_230:
        /*0018*/ 	.byte	0x03, 0x50
        /*001a*/ 	.short	0x0000


	//----- nvinfo : EIATTR_MAXREG_COUNT
	.align		4
        /*001c*/ 	.byte	0x03, 0x1b
        /*001e*/ 	.short	0x00a8


	//----- nvinfo : EIATTR_MERCURY_ISA_VERSION
	.align		4
        /*0020*/ 	.byte	0x03, 0x5f
        /*0022*/ 	.short	0x0101


	//----- nvinfo : EIATTR_VRC_CTA_INIT_COUNT
	.align		4
        /*0024*/ 	.byte	0x02, 0x4a
	.zero		1
	.zero		1


	//----- nvinfo : EIATTR_EXIT_INSTR_OFFSETS
	.align		4
        /*0028*/ 	.byte	0x04, 0x1c
        /*002a*/ 	.short	(.L_232 - .L_231)


	//   ....[0]....
.L_231:
        /*002c*/ 	.word	0x00000010


	//----- nvinfo : EIATTR_MAX_THREADS
	.align		4
.L_232:
        /*0030*/ 	.byte	0x04, 0x05
        /*0032*/ 	.short	(.L_234 - .L_233)
.L_233:
        /*0034*/ 	.word	0x00000180
        /*0038*/ 	.word	0x00000001
        /*003c*/ 	.word	0x00000001


	//----- nvinfo : EIATTR_CBANK_PARAM_SIZE
	.align		4
.L_234:
        /*0040*/ 	.byte	0x03, 0x19
        /*0042*/ 	.short	0x0a80


	//----- nvinfo : EIATTR_PARAM_CBANK
	.align		4
        /*0044*/ 	.byte	0x04, 0x0a
        /*0046*/ 	.short	(.L_236 - .L_235)
	.align		4
.L_235:
        /*0048*/ 	.word	index@(.nv.constant0._ZN7cutlass13device_kernelIN5flash11enable_sm90INS1_16FlashAttnFwdSm90INS1_25CollectiveMainloopFwdSm90ILi2EN4cute5tupleIJNS5_1CILi1EEES8_S8_EEENS6_IJNS7_ILi128EEENS7_ILi96EEENS7_ILi64EEEEEELi256ENS_6half_tEfNS_4arch4Sm90ELb0ELb1ELb0ELb1ELb1ELb1ELb0ELb1ELb0ELb1ELb0ELb0EEENS1_21CollectiveEpilogueFwdINS6_IJSA_NS7_ILi256EEESB_EEES9_SE_SG_Li256ELb1ELb1ELb0ELb0EEENS1_36VarlenDynamicPersistentTileSchedulerILi128ELi96ELi256ELi128ELb0ELb1ELb1ELb1ELb0ELb1EEEEEEEEEvNT_6ParamsE)
        /*004c*/ 	.short	0x0380
        /*004e*/ 	.short	0x0a80


	//----- nvinfo : EIATTR_SW_WAR
	.align		4
.L_236:
        /*0050*/ 	.byte	0x04, 0x36
        /*0052*/ 	.short	(.L_238 - .L_237)
.L_237:
        /*0054*/ 	.word	0x00000008
.L_238:


//--------------------- .nv.info._ZN7cutlass13device_kernelIN5flash11enable_sm90INS1_16FlashAttnFwdSm90INS1_25CollectiveMainloopFwdSm90ILi2EN4cute5tupleIJNS5_1CILi1EEES8_S8_EEENS6_IJNS7_ILi128EEENS7_ILi96EEENS7_ILi64EEEEEELi256ENS_6half_tEfNS_4arch4Sm90ELb0ELb1ELb0ELb1ELb1ELb0ELb1ELb1ELb0ELb1ELb0ELb0EEENS1_21CollectiveEpilogueFwdINS6_IJSA_NS7_ILi256EEESB_EEES9_SE_SG_Li256ELb1ELb1ELb0ELb0EEENS1_36VarlenDynamicPersistentTileSchedulerILi128ELi96ELi256ELi128ELb0ELb1ELb1ELb1ELb0ELb1EEEEEEEEEvNT_6ParamsE --------------------------
	.section	.nv.info._ZN7cutlass13device_kernelIN5flash11enable_sm90INS1_16FlashAttnFwdSm90INS1_25CollectiveMainloopFwdSm90ILi2EN4cute5tupleIJNS5_1CILi1EEES8_S8_EEENS6_IJNS7_ILi128EEENS7_ILi96EEENS7_ILi64EEEEEELi256ENS_6half_tEfNS_4arch4Sm90ELb0ELb1ELb0ELb1ELb1ELb0ELb1ELb1ELb0ELb1ELb0ELb0EEENS1_21CollectiveEpilogueFwdINS6_IJSA_NS7_ILi256EEESB_EEES9_SE_SG_Li256ELb1ELb1ELb0ELb0EEENS1_36VarlenDynamicPersistentTileSchedulerILi128ELi96ELi256ELi128ELb0ELb1ELb1ELb1ELb0ELb1EEEEEEEEEvNT_6ParamsE,"",@"SHT_CUDA_INFO"
	.sectionflags	@""
	.align	4


	//----- nvinfo : EIATTR_CUDA_API_VERSION
	.align		4
        /*0000*/ 	.byte	0x04, 0x37
        /*0002*/ 	.short	(.L_240 - .L_239)
.L_239:
        /*0004*/ 	.word	0x00000082


	//----- nvinfo : EIATTR_KPARAM_INFO
	.align		4
.L_240:
        /*0008*/ 	.byte	0x04, 0x17
        /*000a*/ 	.short	(.L_242 - .L_241)
.L_241:
        /*000c*/ 	.word	0x00000000
        /*0010*/ 	.short	0x0000
        /*0012*/ 	.short	0x0000
        /*0014*/ 	.byte	0x00, 0xf0, 0x01, 0x2e


	//----- nvinfo : EIATTR_SPARSE_MMA_MASK
	.align		4
.L_242:
        /*0018*/ 	.byte	0x03, 0x50
        /*001a*/ 	.short	0x0000


	//----- nvinfo : EIATTR_MAXREG_COUNT
	.align		4
        /*001c*/ 	.byte	0x03, 0x1b
        /*001e*/ 	.short	0x00a8


	//----- nvinfo : EIATTR_MERCURY_ISA_VERSION
	.align		4
        /*0020*/ 	.byte	0x03, 0x5f
        /*0022*/ 	.short	0x0101


	//----- nvinfo : EIATTR_VRC_CTA_INIT_COUNT
	.align		4
        /*0024*/ 	.byte	0x02, 0x4a
	.zero		1
	.zero		1


	//----- nvinfo : EIATTR_EXIT_INSTR_OFFSETS
	.align		4
        /*0028*/ 	.byte	0x04, 0x1c
        /*002a*/ 	.short	(.L_244 - .L_243)


	//   ....[0]....
.L_243:
        /*002c*/ 	.word	0x00000010


	//----- nvinfo : EIATTR_MAX_THREADS
	.align		4
.L_244:
        /*0030*/ 	.byte	0x04, 0x05
        /*0032*/ 	.short	(.L_246 - .L_245)
.L_245:
        /*0034*/ 	.word	0x00000180
        /*0038*/ 	.word	0x00000001
        /*003c*/ 	.word	0x00000001


	//----- nvinfo : EIATTR_CBANK_PARAM_SIZE
	.align		4
.L_246:
        /*0040*/ 	.byte	0x03, 0x19
        /*0042*/ 	.short	0x0b80


	//----- nvinfo : EIATTR_PARAM_CBANK
	.align		4
        /*0044*/ 	.byte	0x04, 0x0a
        /*0046*/ 	.short	(.L_248 - .L_247)
	.align		4
.L_247:
        /*0048*/ 	.word	index@(.nv.constant0._ZN7cutlass13device_kernelIN5flash11enable_sm90INS1_16FlashAttnFwdSm90INS1_25CollectiveMainloopFwdSm90ILi2EN4cute5tupleIJNS5_1CILi1EEES8_S8_EEENS6_IJNS7_ILi128EEENS7_ILi96EEENS7_ILi64EEEEEELi256ENS_6half_tEfNS_4arch4Sm90ELb0ELb1ELb0ELb1ELb1ELb0ELb1ELb1ELb0ELb1ELb0ELb0EEENS1_21CollectiveEpilogueFwdINS6_IJSA_NS7_ILi256EEESB_EEES9_SE_SG_Li256ELb1ELb1ELb0ELb0EEENS1_36VarlenDynamicPersistentTileSchedulerILi128ELi96ELi256ELi128ELb0ELb1ELb1ELb1ELb0ELb1EEEEEEEEEvNT_6ParamsE)
        /*004c*/ 	.short	0x0380
        /*004e*/ 	.short	0x0b80


	//----- nvinfo : EIATTR_SW_WAR
	.align		4
.L_248:
        /*0050*/ 	.byte	0x04, 0x36
        /*0052*/ 	.short	(.L_250 - .L_249)
.L_249:
        /*0054*/ 	.word	0x00000008
.L_250:


//--------------------- .nv.info._ZN7cutlass13device_kernelIN5flash11enable_sm90INS1_16FlashAttnFwdSm90INS1_25CollectiveMainloopFwdSm90ILi2EN4cute5tupleIJNS5_1CILi1EEES8_S8_EEENS6_IJNS7_ILi128EEENS7_ILi96EEENS7_ILi64EEEEEELi256ENS_6half_tEfNS_4arch4Sm90ELb0ELb1ELb0ELb1ELb1ELb1ELb1ELb1ELb0ELb1ELb0ELb0EEENS1_21CollectiveEpilogueFwdINS6_IJSA_NS7_ILi256EEESB_EEES9_SE_SG_Li256ELb1ELb1ELb0ELb0EEENS1_36VarlenDynamicPersistentTileSchedulerILi128ELi96ELi256ELi128ELb0ELb1ELb1ELb1ELb0ELb1EEEEEEEEEvNT_6ParamsE --------------------------
	.section	.nv.info._ZN7cutlass13device_kernelIN5flash11enable_sm90INS1_16FlashAttnFwdSm90INS1_25CollectiveMainloopFwdSm90ILi2EN4cute5tupleIJNS5_1CILi1EEES8_S8_EEENS6_IJNS7_ILi128EEENS7_ILi96EEENS7_ILi64EEEEEELi256ENS_6half_tEfNS_4arch4Sm90ELb0ELb1ELb0ELb1ELb1ELb1ELb1ELb1ELb0ELb1ELb0ELb0EEENS1_21CollectiveEpilogueFwdINS6_IJSA_NS7_ILi256EEESB_EEES9_SE_SG_Li256ELb1ELb1ELb0ELb0EEENS1_36VarlenDynamicPersistentTileSchedulerILi128ELi96ELi256ELi128ELb0ELb1ELb1ELb1ELb0ELb1EEEEEEEEEvNT_6ParamsE,"",@"SHT_CUDA_INFO"
	.sectionflags	@""
	.align	4


	//----- nvinfo : EIATTR_CUDA_API_VERSION
	.align		4
        /*0000*/ 	.byte	0x04, 0x37
        /*0002*/ 	.short	(.L_252 - .L_251)
.L_251:
        /*0004*/ 	.word	0x00000082


	//----- nvinfo : EIATTR_KPARAM_INFO
	.align		4
.L_252:
        /*0008*/ 	.byte	0x04, 0x17
        /*000a*/ 	.short	(.L_254 - .L_253)
.L_253:
        /*000c*/ 	.word	0x00000000
        /*0010*/ 	.short	0x0000
        /*0012*/ 	.short	0x0000
        /*0014*/ 	.byte	0x00, 0xf0, 0x01, 0x2e


	//----- nvinfo : EIATTR_SPARSE_MMA_MASK
	.align		4
.L_254:
        /*0018*/ 	.byte	0x03, 0x50
        /*001a*/ 	.short	0x0000


	//----- nvinfo : EIATTR_MAXREG_COUNT
	.align		4
        /*001c*/ 	.byte	0x03, 0x1b
        /*001e*/ 	.short	0x00a8


	//----- nvinfo : EIATTR_MERCURY_ISA_VERSION
	.align		4
        /*0020*/ 	.byte	0x03, 0x5f
        /*0022*/ 	.short	0x0101


	//----- nvinfo : EIATTR_VRC_CTA_INIT_COUNT
	.align		4
        /*0024*/ 	.byte	0x02, 0x4a
	.zero		1
	.zero		1


	//----- nvinfo : EIATTR_EXIT_INSTR_OFFSETS
	.align		4
        /*0028*/ 	.byte	0x04, 0x1c
        /*002a*/ 	.short	(.L_256 - .L_255)


	//   ....[0]....
.L_255:
        /*002c*/ 	.word	0x00000010


	//----- nvinfo : EIATTR_MAX_THREADS
	.align		4
.L_256:
        /*0030*/ 	.byte	0x04, 0x05
        /*0032*/ 	.short	(.L_258 - .L_257)
.L_257:
        /*0034*/ 	.word	0x00000180
        /*0038*/ 	.word	0x00000001
        /*003c*/ 	.word	0x00000001


	//----- nvinfo : EIATTR_CBANK_PARAM_SIZE
	.align		4
.L_258:
        /*0040*/ 	.byte	0x03, 0x19
        /*0042*/ 	.short	0x0b80


	//----- nvinfo : EIATTR_PARAM_CBANK
	.align		4
        /*0044*/ 	.byte	0x04, 0x0a
        /*0046*/ 	.short	(.L_260 - .L_259)
	.align		4
.L_259:
        /*0048*/ 	.word	index@(.nv.constant0._ZN7cutlass13device_kernelIN5flash11enable_sm90INS1_16FlashAttnFwdSm90INS1_25CollectiveMainloopFwdSm90ILi2EN4cute5tupleIJNS5_1CILi1EEES8_S8_EEENS6_IJNS7_ILi128EEENS7_ILi96EEENS7_ILi64EEEEEELi256ENS_6half_tEfNS_4arch4Sm90ELb0ELb1ELb0ELb1ELb1ELb1ELb1ELb1ELb0ELb1ELb0ELb0EEENS1_21CollectiveEpilogueFwdINS6_IJSA_NS7_ILi256EEESB_EEES9_SE_SG_Li256ELb1ELb1ELb0ELb0EEENS1_36VarlenDynamicPersistentTileSchedulerILi128ELi96ELi256ELi128ELb0ELb1ELb1ELb1ELb0ELb1EEEEEEEEEvNT_6ParamsE)
        /*004c*/ 	.short	0x0380
        /*004e*/ 	.short	0x0b80


	//----- nvinfo : EIATTR_SW_WAR
	.align		4
.L_260:
        /*0050*/ 	.byte	0x04, 0x36
        /*0052*/ 	.short	(.L_262 - .L_261)
.L_261:
        /*0054*/ 	.word	0x00000008
.L_262:


//--------------------- .nv.info._ZN7cutlass13device_kernelIN5flash11enable_sm90INS1_16FlashAttnFwdSm90INS1_25CollectiveMainloopFwdSm90ILi2EN4cute5tupleIJNS5_1CILi1EEES8_S8_EEENS6_IJNS7_ILi128EEENS7_ILi96EEENS7_ILi64EEEEEELi256ENS_6half_tEfNS_4arch4Sm90ELb1ELb0ELb0ELb0ELb1ELb0ELb0ELb1ELb0ELb1ELb0ELb0EEENS1_21CollectiveEpilogueFwdINS6_IJSA_NS7_ILi256EEESB_EEES9_SE_SG_Li256ELb0ELb1ELb0ELb0EEENS1_30DynamicPersistentTileSchedulerILi256ELi128ELb0ELb1ELb1EEEEEEEEEvNT_6ParamsE --------------------------
	.section	.nv.info._ZN7cutlass13device_kernelIN5flash11enable_sm90INS1_16FlashAttnFwdSm90INS1_25CollectiveMainloopFwdSm90ILi2EN4cute5tupleIJNS5_1CILi1EEES8_S8_EEENS6_IJNS7_ILi128EEENS7_ILi96EEENS7_ILi64EEEEEELi256ENS_6half_tEfNS_4arch4Sm90ELb1ELb0ELb0ELb0ELb1ELb0ELb0ELb1ELb0ELb1ELb0ELb0EEENS1_21CollectiveEpilogueFwdINS6_IJSA_NS7_ILi256EEESB_EEES9_SE_SG_Li256ELb0ELb1ELb0ELb0EEENS1_30DynamicPersistentTileSchedulerILi256ELi128ELb0ELb1ELb1EEEEEEEEEvNT_6ParamsE,"",@"SHT_CUDA_INFO"
	.sectionflags	@""
	.align	4


	//----- nvinfo : EIATTR_CUDA_API_VERSION
	.align		4
        /*0000*/ 	.byte	0x04, 0x37
        /*0002*/ 	.short	(.L_264 - .L_263)
.L_263:
        /*0004*/ 	.word	0x00000082


	//----- nvinfo : EIATTR_KPARAM_INFO
	.align		4
.L_264:
        /*0008*/ 	.byte	0x04, 0x17
        /*000a*/ 	.short	(.L_266 - .L_265)
.L_265:
        /*000c*/ 	.word	0x00000000
        /*0010*/ 	.short	0x0000
        /*0012*/ 	.short	0x0000
        /*0014*/ 	.byte	0x00, 0xf0, 0x01, 0x2a


	//----- nvinfo : EIATTR_SPARSE_MMA_MASK
	.align		4
.L_266:
        /*0018*/ 	.byte	0x03, 0x50
        /*001a*/ 	.short	0x0000


	//----- nvinfo : EIATTR_MAXREG_COUNT
	.align		4
        /*001c*/ 	.byte	0x03, 0x1b
        /*001e*/ 	.short	0x00a8


	//----- nvinfo : EIATTR_MERCURY_ISA_VERSION
	.align		4
        /*0020*/ 	.byte	0x03, 0x5f
        /*0022*/ 	.short	0x0101


	//----- nvinfo : EIATTR_VRC_CTA_INIT_COUNT
	.align		4
        /*0024*/ 	.byte	0x02, 0x4a
	.zero		1
	.zero		1


	//----- nvinfo : EIATTR_EXIT_INSTR_OFFSETS
	.align		4
        /*0028*/ 	.byte	0x04, 0x1c
        /*002a*/ 	.short	(.L_268 - .L_267)


	//   ....[0]....
.L_267:
        /*002c*/ 	.word	0x00000010


	//----- nvinfo : EIATTR_MAX_THREADS
	.align		4
.L_268:
        /*0030*/ 	.byte	0x04, 0x05
        /*0032*/ 	.short	(.L_270 - .L_269)
.L_269:
        /*0034*/ 	.word	0x00000180
        /*0038*/ 	.word	0x00000001
        /*003c*/ 	.word	0x00000001


	//----- nvinfo : EIATTR_CBANK_PARAM_SIZE
	.align		4
.L_270:
        /*0040*/ 	.byte	0x03, 0x19
        /*0042*/ 	.short	0x0a80


	//----- nvinfo : EIATTR_PARAM_CBANK
	.align		4
        /*0044*/ 	.byte	0x04, 0x0a
        /*0046*/ 	.short	(.L_272 - .L_271)
	.align		4
.L_271:
        /*0048*/ 	.word	index@(.nv.constant0._ZN7cutlass13device_kernelIN5flash11enable_sm90INS1_16FlashAttnFwdSm90INS1_25CollectiveMainloopFwdSm90ILi2EN4cute5tupleIJNS5_1CILi1EEES8_S8_EEENS6_IJNS7_ILi128EEENS7_ILi96EEENS7_ILi64EEEEEELi256ENS_6half_tEfNS_4arch4Sm90ELb1ELb0ELb0ELb0ELb1ELb0ELb0ELb1ELb0ELb1ELb0ELb0EEENS1_21CollectiveEpilogueFwdINS6_IJSA_NS7_ILi256EEESB_EEES9_SE_SG_Li256ELb0ELb1ELb0ELb0EEENS1_30DynamicPersistentTileSchedulerILi256ELi128ELb0ELb1ELb1EEEEEEEEEvNT_6ParamsE)
        /*004c*/ 	.short	0x0380
        /*004e*/ 	.short	0x0a80


	//----- nvinfo : EIATTR_SW_WAR
	.align		4
.L_272:
        /*0050*/ 	.byte	0x04, 0x36
        /*0052*/ 	.short	(.L_274 - .L_273)
.L_273:
        /*0054*/ 	.word	0x00000008
.L_274:


//--------------------- .nv.info._ZN7cutlass13device_kernelIN5flash11enable_sm90INS1_16FlashAttnFwdSm90INS1_25CollectiveMainloopFwdSm90ILi2EN4cute5tupleIJNS5_1CILi1EEES8_S8_EEENS6_IJNS7_ILi128EEENS7_ILi96EEENS7_ILi64EEEEEELi256ENS_6half_tEfNS_4arch4Sm90ELb1ELb0ELb0ELb0ELb1ELb0ELb1ELb1ELb0ELb1ELb0ELb0EEENS1_21CollectiveEpilogueFwdINS6_IJSA_NS7_ILi256EEESB_EEES9_SE_SG_Li256ELb0ELb1ELb0ELb0EEENS1_30DynamicPersistentTileSchedulerILi256ELi128ELb0ELb1ELb1EEEEEEEEEvNT_6ParamsE --------------------------
	.section	.nv.info._ZN7cutlass13device_kernelIN5flash11enable_sm90INS1_16FlashAttnFwdSm90INS1_25CollectiveMainloopFwdSm90ILi2EN4cute5tupleIJNS5_1CILi1EEES8_S8_EEENS6_IJNS7_ILi128EEENS7_ILi96EEENS7_ILi64EEEEEELi256ENS_6half_tEfNS_4arch4Sm90ELb1ELb0ELb0ELb0ELb1ELb0ELb1ELb1ELb0ELb1ELb0ELb0EEENS1_21CollectiveEpilogueFwdINS6_IJSA_NS7_ILi256EEESB_EEES9_SE_SG_Li256ELb0ELb1ELb0ELb0EEENS1_30DynamicPersistentTileSchedulerILi256ELi128ELb0ELb1ELb1EEEEEEEEEvNT_6ParamsE,"",@"SHT_CUDA_INFO"
	.sectionflags	@""
	.align	4


	//----- nvinfo : EIATTR_CUDA_API_VERSION
	.align		4
        /*0000*/ 	.byte	0x04, 0x37
        /*0002*/ 	.short	(.L_276 - .L_275)
.L_275:
        /*0004*/ 	.word	0x00000082


	//----- nvinfo : EIATTR_KPARAM_INFO
	.align		4
.L_276:
        /*0008*/ 	.byte	0x04, 0x17
        /*000a*/ 	.short	(.L_278 - .L_277)
.L_277:
        /*000c*/ 	.word	0x00000000
        /*0010*/ 	.short	0x0000
        /*0012*/ 	.short	0x0000
        /*0014*/ 	.byte	0x00, 0xf0, 0x01, 0x2e


	//----- nvinfo : EIATTR_SPARSE_MMA_MASK
	.align		4
.L_278:
        /*0018*/ 	.byte	0x03, 0x50
        /*001a*/ 	.short	0x0000


	//----- nvinfo : EIATTR_MAXREG_COUNT
	.align		4
        /*001c*/ 	.byte	0x03, 0x1b
        /*001e*/ 	.short	0x00a8


	//----- nvinfo : EIATTR_MERCURY_ISA_VERSION
	.align		4
        /*0020*/ 	.byte	0x03, 0x5f
        /*0022*/ 	.short	0x0101


	//----- nvinfo : EIATTR_VRC_CTA_INIT_COUNT
	.align		4
        /*0024*/ 	.byte	0x02, 0x4a
	.zero		1
	.zero		1


	//----- nvinfo : EIATTR_EXIT_INSTR_OFFSETS
	.align		4
        /*0028*/ 	.byte	0x04, 0x1c
        /*002a*/ 	.short	(.L_280 - .L_279)


	//   ....[0]....
.L_279:
        /*002c*/ 	.word	0x00000010


	//----- nvinfo : EIATTR_MAX_THREADS
	.align		4
.L_280:
        /*0030*/ 	.byte	0x04, 0x05
        /*0032*/ 	.short	(.L_282 - .L_281)
.L_281:
        /*0034*/ 	.word	0x00000180
        /*0038*/ 	.word	0x00000001
        /*003c*/ 	.word	0x00000001


	//----- nvinfo : EIATTR_CBANK_PARAM_SIZE
	.align		4
.L_282:
        /*0040*/ 	.byte	0x03, 0x19
        /*0042*/ 	.short	0x0b80


	//----- nvinfo : EIATTR_PARAM_CBANK
	.align		4
        /*0044*/ 	.byte	0x04, 0x0a
        /*0046*/ 	.short	(.L_284 - .L_283)
	.align		4
.L_283:
        /*0048*/ 	.word	index@(.nv.constant0._ZN7cutlass13device_kernelIN5flash11enable_sm90INS1_16FlashAttnFwdSm90INS1_25CollectiveMainloopFwdSm90ILi2EN4cute5tupleIJNS5_1CILi1EEES8_S8_EEENS6_IJNS7_ILi128EEENS7_ILi96EEENS7_ILi64EEEEEELi256ENS_6half_tEfNS_4arch4Sm90ELb1ELb0ELb0ELb0ELb1ELb0ELb1ELb1ELb0ELb1ELb0ELb0EEENS1_21CollectiveEpilogueFwdINS6_IJSA_NS7_ILi256EEESB_EEES9_SE_SG_Li256ELb0ELb1ELb0ELb0EEENS1_30DynamicPersistentTileSchedulerILi256ELi128ELb0ELb1ELb1EEEEEEEEEvNT_6ParamsE)
        /*004c*/ 	.short	0x0380
        /*004e*/ 	.short	0x0b80


	//----- nvinfo : EIATTR_SW_WAR
	.align		4
.L_284:
        /*0050*/ 	.byte	0x04, 0x36
        /*0052*/ 	.short	(.L_286 - .L_285)
.L_285:
        /*0054*/ 	.word	0x00000008
.L_286:


//--------------------- .nv.info._ZN7cutlass13device_kernelIN5flash11enable_sm90INS1_16FlashAttnFwdSm90INS1_25CollectiveMainloopFwdSm90ILi2EN4cute5tupleIJNS5_1CILi1EEES8_S8_EEENS6_IJNS7_ILi128EEENS7_ILi96EEENS7_ILi64EEEEEELi256ENS_6half_tEfNS_4arch4Sm90ELb1ELb0ELb0ELb1ELb1ELb0ELb0ELb1ELb0ELb1ELb0ELb0EEENS1_21CollectiveEpilogueFwdINS6_IJSA_NS7_ILi256EEESB_EEES9_SE_SG_Li256ELb1ELb1ELb0ELb0EEENS1_36VarlenDynamicPersistentTileSchedulerILi128ELi96ELi256ELi128ELb0ELb1ELb1ELb1ELb1ELb1EEEEEEEEEvNT_6ParamsE --------------------------
	.section	.nv.info._ZN7cutlass13device_kernelIN5flash11enable_sm90INS1_16FlashAttnFwdSm90INS1_25CollectiveMainloopFwdSm90ILi2EN4cute5tupleIJNS5_1CILi1EEES8_S8_EEENS6_IJNS7_ILi128EEENS7_ILi96EEENS7_ILi64EEEEEELi256ENS_6half_tEfNS_4arch4Sm90ELb1ELb0ELb0ELb1ELb1ELb0ELb0ELb1ELb0ELb1ELb0ELb0EEENS1_21CollectiveEpilogueFwdINS6_IJSA_NS7_ILi256EEESB_EEES9_SE_SG_Li256ELb1ELb1ELb0ELb0EEENS1_36VarlenDynamicPersistentTileSchedulerILi128ELi96ELi256ELi128ELb0ELb1ELb1ELb1ELb1ELb1EEEEEEEEEvNT_6ParamsE,"",@"SHT_CUDA_INFO"
	.sectionflags	@""
	.align	4


	//----- nvinfo : EIATTR_CUDA_API_VERSION
	.align		4
        /*0000*/ 	.byte	0x04, 0x37
        /*0002*/ 	.short	(.L_288 - .L_287)
.L_287:
        /*0004*/ 	.word	0x00000082


	//----- nvinfo : EIATTR_KPARAM_INFO
	.align		4
.L_288:
        /*0008*/ 	.byte	0x04, 0x17
        /*000a*/ 	.short	(.L_290 - .L_289)
.L_289:
        /*000c*/ 	.word	0x00000000
        /*0010*/ 	.short	0x0000
        /*0012*/ 	.short	0x0000
        /*0014*/ 	.byte	0x00, 0xf0, 0x01, 0x2a


	//----- nvinfo : EIATTR_SPARSE_MMA_MASK
	.align		4
.L_290:
        /*0018*/ 	.byte	0x03, 0x50
        /*001a*/ 	.short	0x0000


	//----- nvinfo : EIATTR_MAXREG_COUNT
	.align		4
        /*001c*/ 	.byte	0x03, 0x1b
        /*001e*/ 	.short	0x00a8


	//----- nvinfo : EIATTR_MERCURY_ISA_VERSION
	.align		4
        /*0020*/ 	.byte	0x03, 0x5f
        /*0022*/ 	.short	0x0101


	//----- nvinfo : EIATTR_VRC_CTA_INIT_COUNT
	.align		4
        /*0024*/ 	.byte	0x02, 0x4a
	.zero		1
	.zero		1


	//----- nvinfo : EIATTR_EXIT_INSTR_OFFSETS
	.align		4
        /*0028*/ 	.byte	0x04, 0x1c
        /*002a*/ 	.short	(.L_292 - .L_291)


	//   ....[0]....
.L_291:
        /*002c*/ 	.word	0x00000010


	//----- nvinfo : EIATTR_MAX_THREADS
	.align		4
.L_292:
        /*0030*/ 	.byte	0x04, 0x05
        /*0032*/ 	.short	(.L_294 - .L_293)
.L_293:
        /*0034*/ 	.word	0x00000180
        /*0038*/ 	.word	0x00000001
        /*003c*/ 	.word	0x00000001


	//----- nvinfo : EIATTR_CBANK_PARAM_SIZE
	.align		4
.L_294:
        /*0040*/ 	.byte	0x03, 0x19
        /*0042*/ 	.short	0x0a80


	//----- nvinfo : EIATTR_PARAM_CBANK
	.align		4
        /*0044*/ 	.byte	0x04, 0x0a
        /*0046*/ 	.short	(.L_296 - .L_295)
	.align		4
.L_295:
        /*0048*/ 	.word	index@(.nv.constant0._ZN7cutlass13device_kernelIN5flash11enable_sm90INS1_16FlashAttnFwdSm90INS1_25CollectiveMainloopFwdSm90ILi2EN4cute5tupleIJNS5_1CILi1EEES8_S8_EEENS6_IJNS7_ILi128EEENS7_ILi96EEENS7_ILi64EEEEEELi256ENS_6half_tEfNS_4arch4Sm90ELb1ELb0ELb0ELb1ELb1ELb0ELb0ELb1ELb0ELb1ELb0ELb0EEENS1_21CollectiveEpilogueFwdINS6_IJSA_NS7_ILi256EEESB_EEES9_SE_SG_Li256ELb1ELb1ELb0ELb0EEENS1_36VarlenDynamicPersistentTileSchedulerILi128ELi96ELi256ELi128ELb0ELb1ELb1ELb1ELb1ELb1EEEEEEEEEvNT_6ParamsE)
        /*004c*/ 	.short	0x0380
        /*004e*/ 	.short	0x0a80


	//----- nvinfo : EIATTR_SW_WAR
	.align		4
.L_296:
        /*0050*/ 	.byte	0x04, 0x36
        /*0052*/ 	.short	(.L_298 - .L_297)
.L_297:
        /*0054*/ 	.word	0x00000008
.L_298:


//--------------------- .nv.info._ZN7cutlass13device_kernelIN5flash11enable_sm90INS1_16FlashAttnFwdSm90INS1_25CollectiveMainloopFwdSm90ILi2EN4cute5tupleIJNS5_1CILi1EEES8_S8_EEENS6_IJNS7_ILi128EEENS7_ILi96EEENS7_ILi64EEEEEELi256ENS_6half_tEfNS_4arch4Sm90ELb1ELb0ELb0ELb1ELb1ELb1ELb0ELb1ELb0ELb1ELb0ELb0EEENS1_21CollectiveEpilogueFwdINS6_IJSA_NS7_ILi256EEESB_EEES9_SE_SG_Li256ELb1ELb1ELb0ELb0EEENS1_36VarlenDynamicPersistentTileSchedulerILi128ELi96ELi256ELi128ELb0ELb1ELb1ELb1ELb1ELb1EEEEEEEEEvNT_6ParamsE --------------------------
	.section	.nv.info._ZN7cutlass13device_kernelIN5flash11enable_sm90INS1_16FlashAttnFwdSm90INS1_25CollectiveMainloopFwdSm90ILi2EN4cute5tupleIJNS5_1CILi1EEES8_S8_EEENS6_IJNS7_ILi128EEENS7_ILi96EEENS7_ILi64EEEEEELi256ENS_6half_tEfNS_4arch4Sm90ELb1ELb0ELb0ELb1ELb1ELb1ELb0ELb1ELb0ELb1ELb0ELb0EEENS1_21CollectiveEpilogueFwdINS6_IJSA_NS7_ILi256EEESB_EEES9_SE_SG_Li256ELb1ELb1ELb0ELb0EEENS1_36VarlenDynamicPersistentTileSchedulerILi128ELi96ELi256ELi128ELb0ELb1ELb1ELb1ELb1ELb1EEEEEEEEEvNT_6ParamsE,"",@"SHT_CUDA_INFO"
	.sectionflags	@""
	.align	4


	//----- nvinfo : EIATTR_CUDA_API_VERSION
	.align		4
        /*0000*/ 	.byte	0x04, 0x37
        /*0002*/ 	.short	(.L_300 - .L_299)
.L_299:
        /*0004*/ 	.word	0x00000082


	//----- nvinfo : EIATTR_KPARAM_INFO
	.align		4
.L_300:
        /*0008*/ 	.byte	0x04, 0x17
        /*000a*/ 	.short	(.L_302 - .L_301)
.L_301:
        /*000c*/ 	.word	0x00000000
        /*0010*/ 	.short	0x0000
        /*0012*/ 	.short	0x0000
        /*0014*/ 	.byte	0x00, 0xf0, 0x01, 0x2a


	//----- nvinfo : EIATTR_SPARSE_MMA_MASK
	.align		4
.L_302:
        /*0018*/ 	.byte	0x03, 0x50
        /*001a*/ 	.short	0x0000


	//----- nvinfo : EIATTR_MAXREG_COUNT
	.align		4
        /*001c*/ 	.byte	0x03, 0x1b
        /*001e*/ 	.short	0x00a8


	//----- nvinfo : EIATTR_MERCURY_ISA_VERSION
	.align		4
        /*0020*/ 	.byte	0x03, 0x5f
        /*0022*/ 	.short	0x0101


	//----- nvinfo : EIATTR_VRC_CTA_INIT_COUNT
	.align		4
        /*0024*/ 	.byte	0x02, 0x4a
	.zero		1
	.zero		1


	//----- nvinfo : EIATTR_EXIT_INSTR_OFFSETS
	.align		4
        /*0028*/ 	.byte	0x04, 0x1c
        /*002a*/ 	.short	(.L_304 - .L_303)


	//   ....[0]....
.L_303:
        /*002c*/ 	.word	0x00000010


	//----- nvinfo : EIATTR_MAX_THREADS
	.align		4
.L_304:
        /*0030*/ 	.byte	0x04, 0x05
        /*0032*/ 	.short	(.L_306 - .L_305)
.L_305:
        /*0034*/ 	.word	0x00000180
        /*0038*/ 	.word	0x00000001
        /*003c*/ 	.word	0x00000001


	//----- nvinfo : EIATTR_CBANK_PARAM_SIZE
	.align		4
.L_306:
        /*0040*/ 	.byte	0x03, 0x19
        /*0042*/ 	.short	0x0a80


	//----- nvinfo : EIATTR_PARAM_CBANK
	.align		4
        /*0044*/ 	.byte	0x04, 0x0a
        /*0046*/ 	.short	(.L_308 - .L_307)
	.align		4
.L_307:
        /*0048*/ 	.word	index@(.nv.constant0._ZN7cutlass13device_kernelIN5flash11enable_sm90INS1_16FlashAttnFwdSm90INS1_25CollectiveMainloopFwdSm90ILi2EN4cute5tupleIJNS5_1CILi1EEES8_S8_EEENS6_IJNS7_ILi128EEENS7_ILi96EEENS7_ILi64EEEEEELi256ENS_6half_tEfNS_4arch4Sm90ELb1ELb0ELb0ELb1ELb1ELb1ELb0ELb1ELb0ELb1ELb0ELb0EEENS1_21CollectiveEpilogueFwdINS6_IJSA_NS7_ILi256EEESB_EEES9_SE_SG_Li256ELb1ELb1ELb0ELb0EEENS1_36VarlenDynamicPersistentTileSchedulerILi128ELi96ELi256ELi128ELb0ELb1ELb1ELb1ELb1ELb1EEEEEEEEEvNT_6ParamsE)
        /*004c*/ 	.short	0x0380
        /*004e*/ 	.short	0x0a80


	//----- nvinfo : EIATTR_SW_WAR
	.align		4
.L_308:
        /*0050*/ 	.byte	0x04, 0x36
        /*0052*/ 	.short	(.L_310 - .L_309)
.L_309:
        /*0054*/ 	.word	0x00000008
.L_310:


//--------------------- .nv.info._ZN7cutlass13device_kernelIN5flash11enable_sm90INS1_16FlashAttnFwdSm90INS1_25CollectiveMainloopFwdSm90ILi2EN4cute5tupleIJNS5_1CILi1EEES8_S8_EEENS6_IJNS7_ILi128EEENS7_ILi96EEENS7_ILi64EEEEEELi256ENS_6half_tEfNS_4arch4Sm90ELb1ELb0ELb0ELb1ELb1ELb0ELb1ELb1ELb0ELb1ELb0ELb0EEENS1_21CollectiveEpilogueFwdINS6_IJSA_NS7_ILi256EEESB_EEES9_SE_SG_Li256ELb1ELb1ELb0ELb0EEENS1_36VarlenDynamicPersistentTileSchedulerILi128ELi96ELi256ELi128ELb0ELb1ELb1ELb1ELb1ELb1EEEEEEEEEvNT_6ParamsE --------------------------
	.section	.nv.info._ZN7cutlass13device_kernelIN5flash11enable_sm90INS1_16FlashAttnFwdSm90INS1_25CollectiveMainloopFwdSm90ILi2EN4cute5tupleIJNS5_1CILi1EEES8_S8_EEENS6_IJNS7_ILi128EEENS7_ILi96EEENS7_ILi64EEEEEELi256ENS_6half_tEfNS_4arch4Sm90ELb1ELb0ELb0ELb1ELb1ELb0ELb1ELb1ELb0ELb1ELb0ELb0EEENS1_21CollectiveEpilogueFwdINS6_IJSA_NS7_ILi256EEESB_EEES9_SE_SG_Li256ELb1ELb1ELb0ELb0EEENS1_36VarlenDynamicPersistentTileSchedulerILi128ELi96ELi256ELi128ELb0ELb1ELb1ELb1ELb1ELb1EEEEEEEEEvNT_6ParamsE,"",@"SHT_CUDA_INFO"
	.sectionflags	@""
	.align	4


	//----- nvinfo : EIATTR_CUDA_API_VERSION
	.align		4
        /*0000*/ 	.byte	0x04, 0x37
        /*0002*/ 	.short	(.L_312 - .L_311)
.L_311:
        /*0004*/ 	.word	0x00000082


	//----- nvinfo : EIATTR_KPARAM_INFO
	.align		4
.L_312:
        /*0008*/ 	.byte	0x04, 0x17
        /*000a*/ 	.short	(.L_314 - .L_313)
.L_313:
        /*000c*/ 	.word	0x00000000
        /*0010*/ 	.short	0x0000
        /*0012*/ 	.short	0x0000
        /*0014*/ 	.byte	0x00, 0xf0, 0x01, 0x2e


	//----- nvinfo : EIATTR_SPARSE_MMA_MASK
	.align		4
.L_314:
        /*0018*/ 	.byte	0x03, 0x50
        /*001a*/ 	.short	0x0000


	//----- nvinfo : EIATTR_MAXREG_COUNT
	.align		4
        /*001c*/ 	.byte	0x03, 0x1b
        /*001e*/ 	.short	0x00a8


	//----- nvinfo : EIATTR_MERCURY_ISA_VERSION
	.align		4
        /*0020*/ 	.byte	0x03, 0x5f
        /*0022*/ 	.short	0x0101


	//----- nvinfo : EIATTR_VRC_CTA_INIT_COUNT
	.align		4
        /*0024*/ 	.byte	0x02, 0x4a
	.zero		1
	.zero		1


	//----- nvinfo : EIATTR_EXIT_INSTR_OFFSETS
	.align		4
        /*0028*/ 	.byte	0x04, 0x1c
        /*002a*/ 	.short	(.L_316 - .L_315)


	//   ....[0]....
.L_315:
        /*002c*/ 	.word	0x00000010


	//----- nvinfo : EIATTR_MAX_THREADS
	.align		4
.L_316:
        /*0030*/ 	.byte	0x04, 0x05
        /*0032*/ 	.short	(.L_318 - .L_317)
.L_317:
        /*0034*/ 	.word	0x00000180
        /*0038*/ 	.word	0x00000001
        /*003c*/ 	.word	0x00000001


	//----- nvinfo : EIATTR_CBANK_PARAM_SIZE
	.align		4
.L_318:
        /*0040*/ 	.byte	0x03, 0x19
        /*0042*/ 	.short	0x0b80


	//----- nvinfo : EIATTR_PARAM_CBANK
	.align		4
        /*0044*/ 	.byte	0x04, 0x0a
        /*0046*/ 	.short	(.L_320 - .L_319)
	.align		4
.L_319:
        /*0048*/ 	.word	index@(.nv.constant0._ZN7cutlass13device_kernelIN5flash11enable_sm90INS1_16FlashAttnFwdSm90INS1_25CollectiveMainloopFwdSm90ILi2EN4cute5tupleIJNS5_1CILi1EEES8_S8_EEENS6_IJNS7_ILi128EEENS7_ILi96EEENS7_ILi64EEEEEELi256ENS_6half_tEfNS_4arch4Sm90ELb1ELb0ELb0ELb1ELb1ELb0ELb1ELb1ELb0ELb1ELb0ELb0EEENS1_21CollectiveEpilogueFwdINS6_IJSA_NS7_ILi256EEESB_EEES9_SE_SG_Li256ELb1ELb1ELb0ELb0EEENS1_36VarlenDynamicPersistentTileSchedulerILi128ELi96ELi256ELi128ELb0ELb1ELb1ELb1ELb1ELb1EEEEEEEEEvNT_6ParamsE)
        /*004c*/ 	.short	0x0380
        /*004e*/ 	.short	0x0b80


	//----- nvinfo : EIATTR_SW_WAR
	.align		4
.L_320:
        /*0050*/ 	.byte	0x04, 0x36
        /*0052*/ 	.short	(.L_322 - .L_321)
.L_321:
        /*0054*/ 	.word	0x00000008
.L_322:


//--------------------- .nv.info._ZN7cutlass13device_kernelIN5flash11enable_sm90INS1_16FlashAttnFwdSm90INS1_25CollectiveMainloopFwdSm90ILi2EN4cute5tupleIJNS5_1CILi1EEES8_S8_EEENS6_IJNS7_ILi128EEENS7_ILi96EEENS7_ILi64EEEEEELi256ENS_6half_tEfNS_4arch4Sm90ELb1ELb0ELb0ELb1ELb1ELb1ELb1ELb1ELb0ELb1ELb0ELb0EEENS1_21CollectiveEpilogueFwdINS6_IJSA_NS7_ILi256EEESB_EEES9_SE_SG_Li256ELb1ELb1ELb0ELb0EEENS1_36VarlenDynamicPersistentTileSchedulerILi128ELi96ELi256ELi128ELb0ELb1ELb1ELb1ELb1ELb1EEEEEEEEEvNT_6ParamsE --------------------------
	.section	.nv.info._ZN7cutlass13device_kernelIN5flash11enable_sm90INS1_16FlashAttnFwdSm90INS1_25CollectiveMainloopFwdSm90ILi2EN4cute5tupleIJNS5_1CILi1EEES8_S8_EEENS6_IJNS7_ILi128EEENS7_ILi96EEENS7_ILi64EEEEEELi256ENS_6half_tEfNS_4arch4Sm90ELb1ELb0ELb0ELb1ELb1ELb1ELb1ELb1ELb0ELb1ELb0ELb0EEENS1_21CollectiveEpilogueFwdINS6_IJSA_NS7_ILi256EEESB_EEES9_SE_SG_Li256ELb1ELb1ELb0ELb0EEENS1_36VarlenDynamicPersistentTileSchedulerILi128ELi96ELi256ELi128ELb0ELb1ELb1ELb1ELb1ELb1EEEEEEEEEvNT_6ParamsE,"",@"SHT_CUDA_INFO"
	.sectionflags	@""
	.align	4


	//----- nvinfo : EIATTR_CUDA_API_VERSION
	.align		4
        /*0000*/ 	.byte	0x04, 0x37
        /*0002*/ 	.short	(.L_324 - .L_323)
.L_323:
        /*0004*/ 	.word	0x00000082


	//----- nvinfo : EIATTR_KPARAM_INFO
	.align		4
.L_324:
        /*0008*/ 	.byte	0x04, 0x17
        /*000a*/ 	.short	(.L_326 - .L_325)
.L_325:
        /*000c*/ 	.word	0x00000000
        /*0010*/ 	.short	0x0000
        /*0012*/ 	.short	0x0000
        /*0014*/ 	.byte	0x00, 0xf0, 0x01, 0x2e


	//----- nvinfo : EIATTR_SPARSE_MMA_MASK
	.align		4
.L_326:
        /*0018*/ 	.byte	0x03, 0x50
        /*001a*/ 	.short	0x0000


	//----- nvinfo : EIATTR_MAXREG_COUNT
	.align		4
        /*001c*/ 	.byte	0x03, 0x1b
        /*001e*/ 	.short	0x00a8


	//----- nvinfo : EIATTR_MERCURY_ISA_VERSION
	.align		4
        /*0020*/ 	.byte	0x03, 0x5f
        /*0022*/ 	.short	0x0101


	//----- nvinfo : EIATTR_VRC_CTA_INIT_COUNT
	.align		4
        /*0024*/ 	.byte	0x02, 0x4a
	.zero		1
	.zero		1


	//----- nvinfo : EIATTR_EXIT_INSTR_OFFSETS
	.align		4
        /*0028*/ 	.byte	0x04, 0x1c
        /*002a*/ 	.short	(.L_328 - .L_327)


	//   ....[0]....
.L_327:
        /*002c*/ 	.word	0x00000010


	//----- nvinfo : EIATTR_MAX_THREADS
	.align		4
.L_328:
        /*0030*/ 	.byte	0x04, 0x05
        /*0032*/ 	.short	(.L_330 - .L_329)
.L_329:
        /*0034*/ 	.word	0x00000180
        /*0038*/ 	.word	0x00000001
        /*003c*/ 	.word	0x00000001


	//----- nvinfo : EIATTR_CBANK_PARAM_SIZE
	.align		4
.L_330:
        /*0040*/ 	.byte	0x03, 0x19
        /*0042*/ 	.short	0x0b80


	//----- nvinfo : EIATTR_PARAM_CBANK
	.align		4
        /*0044*/ 	.byte	0x04, 0x0a
        /*0046*/ 	.short	(.L_332 - .L_331)
	.align		4
.L_331:
        /*0048*/ 	.word	index@(.nv.constant0._ZN7cutlass13device_kernelIN5flash11enable_sm90INS1_16FlashAttnFwdSm90INS1_25CollectiveMainloopFwdSm90ILi2EN4cute5tupleIJNS5_1CILi1EEES8_S8_EEENS6_IJNS7_ILi128EEENS7_ILi96EEENS7_ILi64EEEEEELi256ENS_6half_tEfNS_4arch4Sm90ELb1ELb0ELb0ELb1ELb1ELb1ELb1ELb1ELb0ELb1ELb0ELb0EEENS1_21CollectiveEpilogueFwdINS6_IJSA_NS7_ILi256EEESB_EEES9_SE_SG_Li256ELb1ELb1ELb0ELb0EEENS1_36VarlenDynamicPersistentTileSchedulerILi128ELi96ELi256ELi128ELb0ELb1ELb1ELb1ELb1ELb1EEEEEEEEEvNT_6ParamsE)
        /*004c*/ 	.short	0x0380
        /*004e*/ 	.short	0x0b80


	//----- nvinfo : EIATTR_SW_WAR
	.align		4
.L_332:
        /*0050*/ 	.byte	0x04, 0x36
        /*0052*/ 	.short	(.L_334 - .L_333)
.L_333:
        /*0054*/ 	.word	0x00000008
.L_334:


//--------------------- .nv.callgraph             --------------------------
	.section	.nv.callgraph,"",@"SHT_CUDA_CALLGRAPH"
	.align	4
	.sectionentsize	8
	.align		4
        /*0000*/ 	.word	0x00000000
	.align		4
        /*0004*/ 	.word	0xffffffff
	.align		4
        /*0008*/ 	.word	0x00000000
	.align		4
        /*000c*/ 	.word	0xfffffffe
	.align		4
        /*0010*/ 	.word	0x00000000
	.align		4
        /*0014*/ 	.word	0xfffffffd
	.align		4
        /*0018*/ 	.word	0x00000000
	.align		4
        /*001c*/ 	.word	0xfffffffc


//--------------------- .nv.constant4             --------------------------
	.section	.nv.constant4,"a",@progbits
	.align	8
	.align		8
.nv.constant4:
        /*0000*/ 	.dword	_ZN75_INTERNAL_f9ca7171_39_flash_fwd_hdim64_256_fp16_paged_sm90_cu_21e1f8cb_32504cuda3std3__45__cpo5beginE
	.align		8
        /*0008*/ 	.dword	_ZN75_INTERNAL_f9ca7171_39_flash_fwd_hdim64_256_fp16_paged_sm90_cu_21e1f8cb_32504cuda3std3__45__cpo3endE
	.align		8
        /*0010*/ 	.dword	_ZN75_INTERNAL_f9ca7171_39_flash_fwd_hdim64_256_fp16_paged_sm90_cu_21e1f8cb_32504cuda3std3__45__cpo6cbeginE
	.align		8
        /*0018*/ 	.dword	_ZN75_INTERNAL_f9ca7171_39_flash_fwd_hdim64_256_fp16_paged_sm90_cu_21e1f8cb_32504cuda3std3__45__cpo4cendE
	.align		8
        /*0020*/ 	.dword	_ZN75_INTERNAL_f9ca7171_39_flash_fwd_hdim64_256_fp16_paged_sm90_cu_21e1f8cb_32504cuda3std3__477_GLOBAL__N__f9ca7171_39_flash_fwd_hdim64_256_fp16_paged_sm90_cu_21e1f8cb_32506ignoreE
	.align		8
        /*0028*/ 	.dword	_ZN75_INTERNAL_f9ca7171_39_flash_fwd_hdim64_256_fp16_paged_sm90_cu_21e1f8cb_32504cuda3std3__419piecewise_constructE
	.align		8
        /*0030*/ 	.dword	_ZN75_INTERNAL_f9ca7171_39_flash_fwd_hdim64_256_fp16_paged_sm90_cu_21e1f8cb_32504cuda3std3__48in_placeE
	.align		8
        /*0038*/ 	.dword	_ZN75_INTERNAL_f9ca7171_39_flash_fwd_hdim64_256_fp16_paged_sm90_cu_21e1f8cb_32504cuda3std6ranges3__45__cpo4swapE
	.align		8
        /*0040*/ 	.dword	_ZN75_INTERNAL_f9ca7171_39_flash_fwd_hdim64_256_fp16_paged_sm90_cu_21e1f8cb_32504cuda3std6ranges3__45__cpo9iter_moveE
	.align		8
        /*0048*/ 	.dword	_ZN75_INTERNAL_f9ca7171_39_flash_fwd_hdim64_256_fp16_paged_sm90_cu_21e1f8cb_32504cute7productE
	.align		8
        /*0050*/ 	.dword	_ZN75_INTERNAL_f9ca7171_39_flash_fwd_hdim64_256_fp16_paged_sm90_cu_21e1f8cb_32504cute1_E


//--------------------- .text._ZN7cutlass13device_kernelIN5flash11enable_sm90INS1_16FlashAttnFwdSm90INS1_25CollectiveMainloopFwdSm90ILi2EN4cute5tupleIJNS5_1CILi1EEES8_S8_EEENS6_IJNS7_ILi128EEENS7_ILi96EEENS7_ILi64EEEEEELi256ENS_6half_tEfNS_4arch4Sm90ELb0ELb0ELb0ELb0ELb1ELb0ELb0ELb1ELb0ELb1ELb0ELb0EEENS1_21CollectiveEpilogueFwdINS6_IJSA_NS7_ILi256EEESB_EEES9_SE_SG_Li256ELb0ELb1ELb0ELb0EEENS1_29StaticPersistentTileSchedulerILb0EEEEEEEEEvNT_6ParamsE --------------------------
	.section	.text._ZN7cutlass13device_kernelIN5flash11enable_sm90INS1_16FlashAttnFwdSm90INS1_25CollectiveMainloopFwdSm90ILi2EN4cute5tupleIJNS5_1CILi1EEES8_S8_EEENS6_IJNS7_ILi128EEENS7_ILi96EEENS7_ILi64EEEEEELi256ENS_6half_tEfNS_4arch4Sm90ELb0ELb0ELb0ELb0ELb1ELb0ELb0ELb1ELb0ELb1ELb0ELb0EEENS1_21CollectiveEpilogueFwdINS6_IJSA_NS7_ILi256EEESB_EEES9_SE_SG_Li256ELb0ELb1ELb0ELb0EEENS1_29StaticPersistentTileSchedulerILb0EEEEEEEEEvNT_6ParamsE,"ax",@progbits
	.align	128
.text._ZN7cutlass13device_kernelIN5flash11enable_sm90INS1_16FlashAttnFwdSm90INS1_25CollectiveMainloopFwdSm90ILi2EN4cute5tupleIJNS5_1CILi1EEES8_S8_EEENS6_IJNS7_ILi128EEENS7_ILi96EEENS7_ILi64EEEEEELi256ENS_6half_tEfNS_4arch4Sm90ELb0ELb0ELb0ELb0ELb1ELb0ELb0ELb1ELb0ELb1ELb0ELb0EEENS1_21CollectiveEpilogueFwdINS6_IJSA_NS7_ILi256EEESB_EEES9_SE_SG_Li256ELb0ELb1ELb0ELb0EEENS1_29StaticPersistentTileSchedulerILb0EEEEEEEEEvNT_6ParamsE:
        .type           _ZN7cutlass13device_kernelIN5flash11enable_sm90INS1_16FlashAttnFwdSm90INS1_25CollectiveMainloopFwdSm90ILi2EN4cute5tupleIJNS5_1CILi1EEES8_S8_EEENS6_IJNS7_ILi128EEENS7_ILi96EEENS7_ILi64EEEEEELi256ENS_6half_tEfNS_4arch4Sm90ELb0ELb0ELb0ELb0ELb1ELb0ELb0ELb1ELb0ELb1ELb0ELb0EEENS1_21CollectiveEpilogueFwdINS6_IJSA_NS7_ILi256EEESB_EEES9_SE_SG_Li256ELb0ELb1ELb0ELb0EEENS1_29StaticPersistentTileSchedulerILb0EEEEEEEEEvNT_6ParamsE,@function
        .size           _ZN7cutlass13device_kernelIN5flash11enable_sm90INS1_16FlashAttnFwdSm90INS1_25CollectiveMainloopFwdSm90ILi2EN4cute5tupleIJNS5_1CILi1EEES8_S8_EEENS6_IJNS7_ILi128EEENS7_ILi96EEENS7_ILi64EEEEEELi256ENS_6half_tEfNS_4arch4Sm90ELb0ELb0ELb0ELb0ELb1ELb0ELb0ELb1ELb0ELb1ELb0ELb0EEENS1_21CollectiveEpilogueFwdINS6_IJSA_NS7_ILi256EEESB_EEES9_SE_SG_Li256ELb0ELb1ELb0ELb0EEENS1_29StaticPersistentTileSchedulerILb0EEEEEEEEEvNT_6ParamsE,(.L_x_18 - _ZN7cutlass13device_kernelIN5flash11enable_sm90INS1_16FlashAttnFwdSm90INS1_25CollectiveMainloopFwdSm90ILi2EN4cute5tupleIJNS5_1CILi1EEES8_S8_EEENS6_IJNS7_ILi128EEENS7_ILi96EEENS7_ILi64EEEEEELi256ENS_6half_tEfNS_4arch4Sm90ELb0ELb0ELb0ELb0ELb1ELb0ELb0ELb1ELb0ELb1ELb0ELb0EEENS1_21CollectiveEpilogueFwdINS6_IJSA_NS7_ILi256EEESB_EEES9_SE_SG_Li256ELb0ELb1ELb0ELb0EEENS1_29StaticPersistentTileSchedulerILb0EEEEEEEEEvNT_6ParamsE)
        .other          _ZN7cutlass13device_kernelIN5flash11enable_sm90INS1_16FlashAttnFwdSm90INS1_25CollectiveMainloopFwdSm90ILi2EN4cute5tupleIJNS5_1CILi1EEES8_S8_EEENS6_IJNS7_ILi128EEENS7_ILi96EEENS7_ILi64EEEEEELi256ENS_6half_tEfNS_4arch4Sm90ELb0ELb0ELb0ELb0ELb1ELb0ELb0ELb1ELb0ELb1ELb0ELb0EEENS1_21CollectiveEpilogueFwdINS6_IJSA_NS7_ILi256EEESB_EEES9_SE_SG_Li256ELb0ELb1ELb0ELb0EEENS1_29StaticPersistentTileSchedulerILb0EEEEEEEEEvNT_6ParamsE,@"STO_CUDA_ENTRY STV_DEFAULT"
_ZN7cutlass13device_kernelIN5flash11enable_sm90INS1_16FlashAttnFwdSm90INS1_25CollectiveMainloopFwdSm90ILi2EN4cute5tupleIJNS5_1CILi1EEES8_S8_EEENS6_IJNS7_ILi128EEENS7_ILi96EEENS7_ILi64EEEEEELi256ENS_6half_tEfNS_4arch4Sm90ELb0ELb0ELb0ELb0ELb1ELb0ELb0ELb1ELb0ELb1ELb0ELb0EEENS1_21CollectiveEpilogueFwdINS6_IJSA_NS7_ILi256EEESB_EEES9_SE_SG_Li256ELb0ELb1ELb0ELb0EEENS1_29StaticPersistentTileSchedulerILb0EEEEEEEEEvNT_6ParamsE:
[----:B------:R-:W-:Y:S01]  /*0000*/  LDC R1, c[0x0][0x37c] ;  /* 0x0000df00ff017b82 */ /* 0x000fe20000000800 */
[----:B------:R-:W-:Y:S05]  /*0010*/  EXIT ;  /* 0x000000000000794d */ /* 0x000fea0003800000 */
.L_x_0:
[----:B------:R-:W-:-:S00]  /*0020*/  BRA `(.L_x_0) ;  /* 0xfffffffc00fc7947 */ /* 0x000fc0000383ffff */
[----:B------:R-:W-:-:S00]  /*0030*/  NOP ;  /* 0x0000000000007918 */ /* 0x000fc00000000000 */
        /* <DEDUP_REMOVED lines=12> */
.L_x_18:


//--------------------- .text._ZN7cutlass13device_kernelIN5flash11enable_sm90INS1_16FlashAttnFwdSm90INS1_25CollectiveMainloopFwdSm90ILi2EN4cute5tupleIJNS5_1CILi1EEES8_S8_EEENS6_IJNS7_ILi128EEENS7_ILi96EEENS7_ILi64EEEEEELi256ENS_6half_tEfNS_4arch4Sm90ELb0ELb0ELb0ELb0ELb1ELb0ELb1ELb1ELb0ELb1ELb0ELb0EEENS1_21CollectiveEpilogueFwdINS6_IJSA_NS7_ILi256EEESB_EEES9_SE_SG_Li256ELb0ELb1ELb0ELb0EEENS1_29StaticPersistentTileSchedulerILb0EEEEEEEEEvNT_6ParamsE --------------------------
	.section	.text._ZN7cutlass13device_kernelIN5flash11enable_sm90INS1_16FlashAttnFwdSm90INS1_25CollectiveMainloopFwdSm90ILi2EN4cute5tupleIJNS5_1CILi1EEES8_S8_EEENS6_IJNS7_ILi128EEENS7_ILi96EEENS7_ILi64EEEEEELi256ENS_6half_tEfNS_4arch4Sm90ELb0ELb0ELb0ELb0ELb1ELb0ELb1ELb1ELb0ELb1ELb0ELb0EEENS1_21CollectiveEpilogueFwdINS6_IJSA_NS7_ILi256EEESB_EEES9_SE_SG_Li256ELb0ELb1ELb0ELb0EEENS1_29StaticPersistentTileSchedulerILb0EEEEEEEEEvNT_6ParamsE,"ax",@progbits
	.align	128
.text._ZN7cutlass13device_kernelIN5flash11enable_sm90INS1_16FlashAttnFwdSm90INS1_25CollectiveMainloopFwdSm90ILi2EN4cute5tupleIJNS5_1CILi1EEES8_S8_EEENS6_IJNS7_ILi128EEENS7_ILi96EEENS7_ILi64EEEEEELi256ENS_6half_tEfNS_4arch4Sm90ELb0ELb0ELb0ELb0ELb1ELb0ELb1ELb1ELb0ELb1ELb0ELb0EEENS1_21CollectiveEpilogueFwdINS6_IJSA_NS7_ILi256EEESB_EEES9_SE_SG_Li256ELb0ELb1ELb0ELb0EEENS1_29StaticPersistentTileSchedulerILb0EEEEEEEEEvNT_6ParamsE:
        .type           _ZN7cutlass13device_kernelIN5flash11enable_sm90INS1_16FlashAttnFwdSm90INS1_25CollectiveMainloopFwdSm90ILi2EN4cute5tupleIJNS5_1CILi1EEES8_S8_EEENS6_IJNS7_ILi128EEENS7_ILi96EEENS7_ILi64EEEEEELi256ENS_6half_tEfNS_4arch4Sm90ELb0ELb0ELb0ELb0ELb1ELb0ELb1ELb1ELb0ELb1ELb0ELb0EEENS1_21CollectiveEpilogueFwdINS6_IJSA_NS7_ILi256EEESB_EEES9_SE_SG_Li256ELb0ELb1ELb0ELb0EEENS1_29StaticPersistentTileSchedulerILb0EEEEEEEEEvNT_6ParamsE,@function
        .size           _ZN7cutlass13device_kernelIN5flash11enable_sm90INS1_16FlashAttnFwdSm90INS1_25CollectiveMainloopFwdSm90ILi2EN4cute5tupleIJNS5_1CILi1EEES8_S8_EEENS6_IJNS7_ILi128EEENS7_ILi96EEENS7_ILi64EEEEEELi256ENS_6half_tEfNS_4arch4Sm90ELb0ELb0ELb0ELb0ELb1ELb0ELb1ELb1ELb0ELb1ELb0ELb0EEENS1_21CollectiveEpilogueFwdINS6_IJSA_NS7_ILi256EEESB_EEES9_SE_SG_Li256ELb0ELb1ELb0ELb0EEENS1_29StaticPersistentTileSchedulerILb0EEEEEEEEEvNT_6ParamsE,(.L_x_19 - _ZN7cutlass13device_kernelIN5flash11enable_sm90INS1_16FlashAttnFwdSm90INS1_25CollectiveMainloopFwdSm90ILi2EN4cute5tupleIJNS5_1CILi1EEES8_S8_EEENS6_IJNS7_ILi128EEENS7_ILi96EEENS7_ILi64EEEEEELi256ENS_6half_tEfNS_4arch4Sm90ELb0ELb0ELb0ELb0ELb1ELb0ELb1ELb1ELb0ELb1ELb0ELb0EEENS1_21CollectiveEpilogueFwdINS6_IJSA_NS7_ILi256EEESB_EEES9_SE_SG_Li256ELb0ELb1ELb0ELb0EEENS1_29StaticPersistentTileSchedulerILb0EEEEEEEEEvNT_6ParamsE)
        .other          _ZN7cutlass13device_kernelIN5flash11enable_sm90INS1_16FlashAttnFwdSm90INS1_25CollectiveMainloopFwdSm90ILi2EN4cute5tupleIJNS5_1CILi1EEES8_S8_EEENS6_IJNS7_ILi128EEENS7_ILi96EEENS7_ILi64EEEEEELi256ENS_6half_tEfNS_4arch4Sm90ELb0ELb0ELb0ELb0ELb1ELb0ELb1ELb1ELb0ELb1ELb0ELb0EEENS1_21CollectiveEpilogueFwdINS6_IJSA_NS7_ILi256EEESB_EEES9_SE_SG_Li256ELb0ELb1ELb0ELb0EEENS1_29StaticPersistentTileSchedulerILb0EEEEEEEEEvNT_6ParamsE,@"STO_CUDA_ENTRY STV_DEFAULT"
_ZN7cutlass13device_kernelIN5flash11enable_sm90INS1_16FlashAttnFwdSm90INS1_25CollectiveMainloopFwdSm90ILi2EN4cute5tupleIJNS5_1CILi1EEES8_S8_EEENS6_IJNS7_ILi128EEENS7_ILi96EEENS7_ILi64EEEEEELi256ENS_6half_tEfNS_4arch4Sm90ELb0ELb0ELb0ELb0ELb1ELb0ELb1ELb1ELb0ELb1ELb0ELb0EEENS1_21CollectiveEpilogueFwdINS6_IJSA_NS7_ILi256EEESB_EEES9_SE_SG_Li256ELb0ELb1ELb0ELb0EEENS1_29StaticPersistentTileSchedulerILb0EEEEEEEEEvNT_6ParamsE:
[----:B------:R-:W-:Y:S01]  /*0000*/  LDC R1, c[0x0][0x37c] ;  /* 0x0000df00ff017b82 */ /* 0x000fe20000000800 */
[----:B------:R-:W-:Y:S05]  /*0010*/  EXIT ;  /* 0x000000000000794d */ /* 0x000fea0003800000 */
.L_x_1:
        /* <DEDUP_REMOVED lines=14> */
.L_x_19:


//--------------------- .text._ZN7cutlass13device_kernelIN5flash11enable_sm90INS1_16FlashAttnFwdSm90INS1_25CollectiveMainloopFwdSm90ILi2EN4cute5tupleIJNS5_1CILi1EEES8_S8_EEENS6_IJNS7_ILi128EEENS7_ILi96EEENS7_ILi64EEEEEELi256ENS_6half_tEfNS_4arch4Sm90ELb0ELb0ELb0ELb1ELb1ELb0ELb0ELb1ELb0ELb1ELb0ELb0EEENS1_21CollectiveEpilogueFwdINS6_IJSA_NS7_ILi256EEESB_EEES9_SE_SG_Li256ELb1ELb1ELb0ELb0EEENS1_36VarlenDynamicPersistentTileSchedulerILi128ELi96ELi256ELi128ELb0ELb1ELb1ELb0ELb1ELb1EEEEEEEEEvNT_6ParamsE --------------------------
	.section	.text._ZN7cutlass13device_kernelIN5flash11enable_sm90INS1_16FlashAttnFwdSm90INS1_25CollectiveMainloopFwdSm90ILi2EN4cute5tupleIJNS5_1CILi1EEES8_S8_EEENS6_IJNS7_ILi128EEENS7_ILi96EEENS7_ILi64EEEEEELi256ENS_6half_tEfNS_4arch4Sm90ELb0ELb0ELb0ELb1ELb1ELb0ELb0ELb1ELb0ELb1ELb0ELb0EEENS1_21CollectiveEpilogueFwdINS6_IJSA_NS7_ILi256EEESB_EEES9_SE_SG_Li256ELb1ELb1ELb0ELb0EEENS1_36VarlenDynamicPersistentTileSchedulerILi128ELi96ELi256ELi128ELb0ELb1ELb1ELb0ELb1ELb1EEEEEEEEEvNT_6ParamsE,"ax",@progbits
	.align	128
.text._ZN7cutlass13device_kernelIN5flash11enable_sm90INS1_16FlashAttnFwdSm90INS1_25CollectiveMainloopFwdSm90ILi2EN4cute5tupleIJNS5_1CILi1EEES8_S8_EEENS6_IJNS7_ILi128EEENS7_ILi96EEENS7_ILi64EEEEEELi256ENS_6half_tEfNS_4arch4Sm90ELb0ELb0ELb0ELb1ELb1ELb0ELb0ELb1ELb0ELb1ELb0ELb0EEENS1_21CollectiveEpilogueFwdINS6_IJSA_NS7_ILi256EEESB_EEES9_SE_SG_Li256ELb1ELb1ELb0ELb0EEENS1_36VarlenDynamicPersistentTileSchedulerILi128ELi96ELi256ELi128ELb0ELb1ELb1ELb0ELb1ELb1EEEEEEEEEvNT_6ParamsE:
        .type           _ZN7cutlass13device_kernelIN5flash11enable_sm90INS1_16FlashAttnFwdSm90INS1_25CollectiveMainloopFwdSm90ILi2EN4cute5tupleIJNS5_1CILi1EEES8_S8_EEENS6_IJNS7_ILi128EEENS7_ILi96EEENS7_ILi64EEEEEELi256ENS_6half_tEfNS_4arch4Sm90ELb0ELb0ELb0ELb1ELb1ELb0ELb0ELb1ELb0ELb1ELb0ELb0EEENS1_21CollectiveEpilogueFwdINS6_IJSA_NS7_ILi256EEESB_EEES9_SE_SG_Li256ELb1ELb1ELb0ELb0EEENS1_36VarlenDynamicPersistentTileSchedulerILi128ELi96ELi256ELi128ELb0ELb1ELb1ELb0ELb1ELb1EEEEEEEEEvNT_6ParamsE,@function
        .size           _ZN7cutlass13device_kernelIN5flash11enable_sm90INS1_16FlashAttnFwdSm90INS1_25CollectiveMainloopFwdSm90ILi2EN4cute5tupleIJNS5_1CILi1EEES8_S8_EEENS6_IJNS7_ILi128EEENS7_ILi96EEENS7_ILi64EEEEEELi256ENS_6half_tEfNS_4arch4Sm90ELb0ELb0ELb0ELb1ELb1ELb0ELb0ELb1ELb0ELb1ELb0ELb0EEENS1_21CollectiveEpilogueFwdINS6_IJSA_NS7_ILi256EEESB_EEES9_SE_SG_Li256ELb1ELb1ELb0ELb0EEENS1_36VarlenDynamicPersistentTileSchedulerILi128ELi96ELi256ELi128ELb0ELb1ELb1ELb0ELb1ELb1EEEEEEEEEvNT_6ParamsE,(.L_x_20 - _ZN7cutlass13device_kernelIN5flash11enable_sm90INS1_16FlashAttnFwdSm90INS1_25CollectiveMainloopFwdSm90ILi2EN4cute5tupleIJNS5_1CILi1EEES8_S8_EEENS6_IJNS7_ILi128EEENS7_ILi96EEENS7_ILi64EEEEEELi256ENS_6half_tEfNS_4arch4Sm90ELb0ELb0ELb0ELb1ELb1ELb0ELb0ELb1ELb0ELb1ELb0ELb0EEENS1_21CollectiveEpilogueFwdINS6_IJSA_NS7_ILi256EEESB_EEES9_SE_SG_Li256ELb1ELb1ELb0ELb0EEENS1_36VarlenDynamicPersistentTileSchedulerILi128ELi96ELi256ELi128ELb0ELb1ELb1ELb0ELb1ELb1EEEEEEEEEvNT_6ParamsE)
        .other          _ZN7cutlass13device_kernelIN5flash11enable_sm90INS1_16FlashAttnFwdSm90INS1_25CollectiveMainloopFwdSm90ILi2EN4cute5tupleIJNS5_1CILi1EEES8_S8_EEENS6_IJNS7_ILi128EEENS7_ILi96EEENS7_ILi64EEEEEELi256ENS_6half_tEfNS_4arch4Sm90ELb0ELb0ELb0ELb1ELb1ELb0ELb0ELb1ELb0ELb1ELb0ELb0EEENS1_21CollectiveEpilogueFwdINS6_IJSA_NS7_ILi256EEESB_EEES9_SE_SG_Li256ELb1ELb1ELb0ELb0EEENS1_36VarlenDynamicPersistentTileSchedulerILi128ELi96ELi256ELi128ELb0ELb1ELb1ELb0ELb1ELb1EEEEEEEEEvNT_6ParamsE,@"STO_CUDA_ENTRY STV_DEFAULT"
_ZN7cutlass13device_kernelIN5flash11enable_sm90INS1_16FlashAttnFwdSm90INS1_25CollectiveMainloopFwdSm90ILi2EN4cute5tupleIJNS5_1CILi1EEES8_S8_EEENS6_IJNS7_ILi128EEENS7_ILi96EEENS7_ILi64EEEEEELi256ENS_6half_tEfNS_4arch4Sm90ELb0ELb0ELb0ELb1ELb1ELb0ELb0ELb1ELb0ELb1ELb0ELb0EEENS1_21CollectiveEpilogueFwdINS6_IJSA_NS7_ILi256EEESB_EEES9_SE_SG_Li256ELb1ELb1ELb0ELb0EEENS1_36VarlenDynamicPersistentTileSchedulerILi128ELi96ELi256ELi128ELb0ELb1ELb1ELb0ELb1ELb1EEEEEEEEEvNT_6ParamsE:
[----:B------:R-:W-:Y:S01]  /*0000*/  LDC R1, c[0x0][0x37c] ;  /* 0x0000df00ff017b82 */ /* 0x000fe20000000800 */
[----:B------:R-:W-:Y:S05]  /*0010*/  EXIT ;  /* 0x000000000000794d */ /* 0x000fea0003800000 */
.L_x_2:
        /* <DEDUP_REMOVED lines=14> */
.L_x_20:


//--------------------- .text._ZN7cutlass13device_kernelIN5flash11enable_sm90INS1_16FlashAttnFwdSm90INS1_25CollectiveMainloopFwdSm90ILi2EN4cute5tupleIJNS5_1CILi1EEES8_S8_EEENS6_IJNS7_ILi128EEENS7_ILi96EEENS7_ILi64EEEEEELi256ENS_6half_tEfNS_4arch4Sm90ELb0ELb0ELb0ELb1ELb1ELb1ELb0ELb1ELb0ELb1ELb0ELb0EEENS1_21CollectiveEpilogueFwdINS6_IJSA_NS7_ILi256EEESB_EEES9_SE_SG_Li256ELb1ELb1ELb0ELb0EEENS1_36VarlenDynamicPersistentTileSchedulerILi128ELi96ELi256ELi128ELb0ELb1ELb1ELb0ELb1ELb1EEEEEEEEEvNT_6ParamsE --------------------------
	.section	.text._ZN7cutlass13device_kernelIN5flash11enable_sm90INS1_16FlashAttnFwdSm90INS1_25CollectiveMainloopFwdSm90ILi2EN4cute5tupleIJNS5_1CILi1EEES8_S8_EEENS6_IJNS7_ILi128EEENS7_ILi96EEENS7_ILi64EEEEEELi256ENS_6half_tEfNS_4arch4Sm90ELb0ELb0ELb0ELb1ELb1ELb1ELb0ELb1ELb0ELb1ELb0ELb0EEENS1_21CollectiveEpilogueFwdINS6_IJSA_NS7_ILi256EEESB_EEES9_SE_SG_Li256ELb1ELb1ELb0ELb0EEENS1_36VarlenDynamicPersistentTileSchedulerILi128ELi96ELi256ELi128ELb0ELb1ELb1ELb0ELb1ELb1EEEEEEEEEvNT_6ParamsE,"ax",@progbits
	.align	128
.text._ZN7cutlass13device_kernelIN5flash11enable_sm90INS1_16FlashAttnFwdSm90INS1_25CollectiveMainloopFwdSm90ILi2EN4cute5tupleIJNS5_1CILi1EEES8_S8_EEENS6_IJNS7_ILi128EEENS7_ILi96EEENS7_ILi64EEEEEELi256ENS_6half_tEfNS_4arch4Sm90ELb0ELb0ELb0ELb1ELb1ELb1ELb0ELb1ELb0ELb1ELb0ELb0EEENS1_21CollectiveEpilogueFwdINS6_IJSA_NS7_ILi256EEESB_EEES9_SE_SG_Li256ELb1ELb1ELb0ELb0EEENS1_36VarlenDynamicPersistentTileSchedulerILi128ELi96ELi256ELi128ELb0ELb1ELb1ELb0ELb1ELb1EEEEEEEEEvNT_6ParamsE:
        .type           _ZN7cutlass13device_kernelIN5flash11enable_sm90INS1_16FlashAttnFwdSm90INS1_25CollectiveMainloopFwdSm90ILi2EN4cute5tupleIJNS5_1CILi1EEES8_S8_EEENS6_IJNS7_ILi128EEENS7_ILi96EEENS7_ILi64EEEEEELi256ENS_6half_tEfNS_4arch4Sm90ELb0ELb0ELb0ELb1ELb1ELb1ELb0ELb1ELb0ELb1ELb0ELb0EEENS1_21CollectiveEpilogueFwdINS6_IJSA_NS7_ILi256EEESB_EEES9_SE_SG_Li256ELb1ELb1ELb0ELb0EEENS1_36VarlenDynamicPersistentTileSchedulerILi128ELi96ELi256ELi128ELb0ELb1ELb1ELb0ELb1ELb1EEEEEEEEEvNT_6ParamsE,@function
        .size           _ZN7cutlass13device_kernelIN5flash11enable_sm90INS1_16FlashAttnFwdSm90INS1_25CollectiveMainloopFwdSm90ILi2EN4cute5tupleIJNS5_1CILi1EEES8_S8_EEENS6_IJNS7_ILi128EEENS7_ILi96EEENS7_ILi64EEEEEELi256ENS_6half_tEfNS_4arch4Sm90ELb0ELb0ELb0ELb1ELb1ELb1ELb0ELb1ELb0ELb1ELb0ELb0EEENS1_21CollectiveEpilogueFwdINS6_IJSA_NS7_ILi256EEESB_EEES9_SE_SG_Li256ELb1ELb1ELb0ELb0EEENS1_36VarlenDynamicPersistentTileSchedulerILi128ELi96ELi256ELi128ELb0ELb1ELb1ELb0ELb1ELb1EEEEEEEEEvNT_6ParamsE,(.L_x_21 - _ZN7cutlass13device_kernelIN5flash11enable_sm90INS1_16FlashAttnFwdSm90INS1_25CollectiveMainloopFwdSm90ILi2EN4cute5tupleIJNS5_1CILi1EEES8_S8_EEENS6_IJNS7_ILi128EEENS7_ILi96EEENS7_ILi64EEEEEELi256ENS_6half_tEfNS_4arch4Sm90ELb0ELb0ELb0ELb1ELb1ELb1ELb0ELb1ELb0ELb1ELb0ELb0EEENS1_21CollectiveEpilogueFwdINS6_IJSA_NS7_ILi256EEESB_EEES9_SE_SG_Li256ELb1ELb1ELb0ELb0EEENS1_36VarlenDynamicPersistentTileSchedulerILi128ELi96ELi256ELi128ELb0ELb1ELb1ELb0ELb1ELb1EEEEEEEEEvNT_6ParamsE)
        .other          _ZN7cutlass13device_kernelIN5flash11enable_sm90INS1_16FlashAttnFwdSm90INS1_25CollectiveMainloopFwdSm90ILi2EN4cute5tupleIJNS5_1CILi1EEES8_S8_EEENS6_IJNS7_ILi128EEENS7_ILi96EEENS7_ILi64EEEEEELi256ENS_6half_tEfNS_4arch4Sm90ELb0ELb0ELb0ELb1ELb1ELb1ELb0ELb1ELb0ELb1ELb0ELb0EEENS1_21CollectiveEpilogueFwdINS6_IJSA_NS7_ILi256EEESB_EEES9_SE_SG_Li256ELb1ELb1ELb0ELb0EEENS1_36VarlenDynamicPersistentTileSchedulerILi128ELi96ELi256ELi128ELb0ELb1ELb1ELb0ELb1ELb1EEEEEEEEEvNT_6ParamsE,@"STO_CUDA_ENTRY STV_DEFAULT"
_ZN7cutlass13device_kernelIN5flash11enable_sm90INS1_16FlashAttnFwdSm90INS1_25CollectiveMainloopFwdSm90ILi2EN4cute5tupleIJNS5_1CILi1EEES8_S8_EEENS6_IJNS7_ILi128EEENS7_ILi96EEENS7_ILi64EEEEEELi256ENS_6half_tEfNS_4arch4Sm90ELb0ELb0ELb0ELb1ELb1ELb1ELb0ELb1ELb0ELb1ELb0ELb0EEENS1_21CollectiveEpilogueFwdINS6_IJSA_NS7_ILi256EEESB_EEES9_SE_SG_Li256ELb1ELb1ELb0ELb0EEENS1_36VarlenDynamicPersistentTileSchedulerILi128ELi96ELi256ELi128ELb0ELb1ELb1ELb0ELb1ELb1EEEEEEEEEvNT_6ParamsE:
[----:B------:R-:W-:Y:S01]  /*0000*/  LDC R1, c[0x0][0x37c] ;  /* 0x0000df00ff017b82 */ /* 0x000fe20000000800 */
[----:B------:R-:W-:Y:S05]  /*0010*/  EXIT ;  /* 0x000000000000794d */ /* 0x000fea0003800000 */
.L_x_3:
        /* <DEDUP_REMOVED lines=14> */
.L_x_21:


//--------------------- .text._ZN7cutlass13device_kernelIN5flash11enable_sm90INS1_16FlashAttnFwdSm90INS1_25CollectiveMainloopFwdSm90ILi2EN4cute5tupleIJNS5_1CILi1EEES8_S8_EEENS6_IJNS7_ILi128EEENS7_ILi96EEENS7_ILi64EEEEEELi256ENS_6half_tEfNS_4arch4Sm90ELb0ELb0ELb0ELb1ELb1ELb0ELb1ELb1ELb0ELb1ELb0ELb0EEENS1_21CollectiveEpilogueFwdINS6_IJSA_NS7_ILi256EEESB_EEES9_SE_SG_Li256ELb1ELb1ELb0ELb0EEENS1_36VarlenDynamicPersistentTileSchedulerILi128ELi96ELi256ELi128ELb0ELb1ELb1ELb0ELb1ELb1EEEEEEEEEvNT_6ParamsE --------------------------
	.section	.text._ZN7cutlass13device_kernelIN5flash11enable_sm90INS1_16FlashAttnFwdSm90INS1_25CollectiveMainloopFwdSm90ILi2EN4cute5tupleIJNS5_1CILi1EEES8_S8_EEENS6_IJNS7_ILi128EEENS7_ILi96EEENS7_ILi64EEEEEELi256ENS_6half_tEfNS_4arch4Sm90ELb0ELb0ELb0ELb1ELb1ELb0ELb1ELb1ELb0ELb1ELb0ELb0EEENS1_21CollectiveEpilogueFwdINS6_IJSA_NS7_ILi256EEESB_EEES9_SE_SG_Li256ELb1ELb1ELb0ELb0EEENS1_36VarlenDynamicPersistentTileSchedulerILi128ELi96ELi256ELi128ELb0ELb1ELb1ELb0ELb1ELb1EEEEEEEEEvNT_6ParamsE,"ax",@progbits
	.align	128
.text._ZN7cutlass13device_kernelIN5flash11enable_sm90INS1_16FlashAttnFwdSm90INS1_25CollectiveMainloopFwdSm90ILi2EN4cute5tupleIJNS5_1CILi1EEES8_S8_EEENS6_IJNS7_ILi128EEENS7_ILi96EEENS7_ILi64EEEEEELi256ENS_6half_tEfNS_4arch4Sm90ELb0ELb0ELb0ELb1ELb1ELb0ELb1ELb1ELb0ELb1ELb0ELb0EEENS1_21CollectiveEpilogueFwdINS6_IJSA_NS7_ILi256EEESB_EEES9_SE_SG_Li256ELb1ELb1ELb0ELb0EEENS1_36VarlenDynamicPersistentTileSchedulerILi128ELi96ELi256ELi128ELb0ELb1ELb1ELb0ELb1ELb1EEEEEEEEEvNT_6ParamsE:
        .type           _ZN7cutlass13device_kernelIN5flash11enable_sm90INS1_16FlashAttnFwdSm90INS1_25CollectiveMainloopFwdSm90ILi2EN4cute5tupleIJNS5_1CILi1EEES8_S8_EEENS6_IJNS7_ILi128EEENS7_ILi96EEENS7_ILi64EEEEEELi256ENS_6half_tEfNS_4arch4Sm90ELb0ELb0ELb0ELb1ELb1ELb0ELb1ELb1ELb0ELb1ELb0ELb0EEENS1_21CollectiveEpilogueFwdINS6_IJSA_NS7_ILi256EEESB_EEES9_SE_SG_Li256ELb1ELb1ELb0ELb0EEENS1_36VarlenDynamicPersistentTileSchedulerILi128ELi96ELi256ELi128ELb0ELb1ELb1ELb0ELb1ELb1EEEEEEEEEvNT_6ParamsE,@function
        .size           _ZN7cutlass13device_kernelIN5flash11enable_sm90INS1_16FlashAttnFwdSm90INS1_25CollectiveMainloopFwdSm90ILi2EN4cute5tupleIJNS5_1CILi1EEES8_S8_EEENS6_IJNS7_ILi128EEENS7_ILi96EEENS7_ILi64EEEEEELi256ENS_6half_tEfNS_4arch4Sm90ELb0ELb0ELb0ELb1ELb1ELb0ELb1ELb1ELb0ELb1ELb0ELb0EEENS1_21CollectiveEpilogueFwdINS6_IJSA_NS7_ILi256EEESB_EEES9_SE_SG_Li256ELb1ELb1ELb0ELb0EEENS1_36VarlenDynamicPersistentTileSchedulerILi128ELi96ELi256ELi128ELb0ELb1ELb1ELb0ELb1ELb1EEEEEEEEEvNT_6ParamsE,(.L_x_22 - _ZN7cutlass13device_kernelIN5flash11enable_sm90INS1_16FlashAttnFwdSm90INS1_25CollectiveMainloopFwdSm90ILi2EN4cute5tupleIJNS5_1CILi1EEES8_S8_EEENS6_IJNS7_ILi128EEENS7_ILi96EEENS7_ILi64EEEEEELi256ENS_6half_tEfNS_4arch4Sm90ELb0ELb0ELb0ELb1ELb1ELb0ELb1ELb1ELb0ELb1ELb0ELb0EEENS1_21CollectiveEpilogueFwdINS6_IJSA_NS7_ILi256EEESB_EEES9_SE_SG_Li256ELb1ELb1ELb0ELb0EEENS1_36VarlenDynamicPersistentTileSchedulerILi128ELi96ELi256ELi128ELb0ELb1ELb1ELb0ELb1ELb1EEEEEEEEEvNT_6ParamsE)
        .other          _ZN7cutlass13device_kernelIN5flash11enable_sm90INS1_16FlashAttnFwdSm90INS1_25CollectiveMainloopFwdSm90ILi2EN4cute5tupleIJNS5_1CILi1EEES8_S8_EEENS6_IJNS7_ILi128EEENS7_ILi96EEENS7_ILi64EEEEEELi256ENS_6half_tEfNS_4arch4Sm90ELb0ELb0ELb0ELb1ELb1ELb0ELb1ELb1ELb0ELb1ELb0ELb0EEENS1_21CollectiveEpilogueFwdINS6_IJSA_NS7_ILi256EEESB_EEES9_SE_SG_Li256ELb1ELb1ELb0ELb0EEENS1_36VarlenDynamicPersistentTileSchedulerILi128ELi96ELi256ELi128ELb0ELb1ELb1ELb0ELb1ELb1EEEEEEEEEvNT_6ParamsE,@"STO_CUDA_ENTRY STV_DEFAULT"
_ZN7cutlass13device_kernelIN5flash11enable_sm90INS1_16FlashAttnFwdSm90INS1_25CollectiveMainloopFwdSm90ILi2EN4cute5tupleIJNS5_1CILi1EEES8_S8_EEENS6_IJNS7_ILi128EEENS7_ILi96EEENS7_ILi64EEEEEELi256ENS_6half_tEfNS_4arch4Sm90ELb0ELb0ELb0ELb1ELb1ELb0ELb1ELb1ELb0ELb1ELb0ELb0EEENS1_21CollectiveEpilogueFwdINS6_IJSA_NS7_ILi256EEESB_EEES9_SE_SG_Li256ELb1ELb1ELb0ELb0EEENS1_36VarlenDynamicPersistentTileSchedulerILi128ELi96ELi256ELi128ELb0ELb1ELb1ELb0ELb1ELb1EEEEEEEEEvNT_6ParamsE:
[----:B------:R-:W-:Y:S01]  /*0000*/  LDC R1, c[0x0][0x37c] ;  /* 0x0000df00ff017b82 */ /* 0x000fe20000000800 */
[----:B------:R-:W-:Y:S05]  /*0010*/  EXIT ;  /* 0x000000000000794d */ /* 0x000fea0003800000 */
.L_x_4:
        /* <DEDUP_REMOVED lines=14> */
.L_x_22:


//--------------------- .text._ZN7cutlass13device_kernelIN5flash11enable_sm90INS1_16FlashAttnFwdSm90INS1_25CollectiveMainloopFwdSm90ILi2EN4cute5tupleIJNS5_1CILi1EEES8_S8_EEENS6_IJNS7_ILi128EEENS7_ILi96EEENS7_ILi64EEEEEELi256ENS_6half_tEfNS_4arch4Sm90ELb0ELb0ELb0ELb1ELb1ELb1ELb1ELb1ELb0ELb1ELb0ELb0EEENS1_21CollectiveEpilogueFwdINS6_IJSA_NS7_ILi256EEESB_EEES9_SE_SG_Li256ELb1ELb1ELb0ELb0EEENS1_36VarlenDynamicPersistentTileSchedulerILi128ELi96ELi256ELi128ELb0ELb1ELb1ELb0ELb1ELb1EEEEEEEEEvNT_6ParamsE --------------------------
	.section	.text._ZN7cutlass13device_kernelIN5flash11enable_sm90INS1_16FlashAttnFwdSm90INS1_25CollectiveMainloopFwdSm90ILi2EN4cute5tupleIJNS5_1CILi1EEES8_S8_EEENS6_IJNS7_ILi128EEENS7_ILi96EEENS7_ILi64EEEEEELi256ENS_6half_tEfNS_4arch4Sm90ELb0ELb0ELb0ELb1ELb1ELb1ELb1ELb1ELb0ELb1ELb0ELb0EEENS1_21CollectiveEpilogueFwdINS6_IJSA_NS7_ILi256EEESB_EEES9_SE_SG_Li256ELb1ELb1ELb0ELb0EEENS1_36VarlenDynamicPersistentTileSchedulerILi128ELi96ELi256ELi128ELb0ELb1ELb1ELb0ELb1ELb1EEEEEEEEEvNT_6ParamsE,"ax",@progbits
	.align	128
.text._ZN7cutlass13device_kernelIN5flash11enable_sm90INS1_16FlashAttnFwdSm90INS1_25CollectiveMainloopFwdSm90ILi2EN4cute5tupleIJNS5_1CILi1EEES8_S8_EEENS6_IJNS7_ILi128EEENS7_ILi96EEENS7_ILi64EEEEEELi256ENS_6half_tEfNS_4arch4Sm90ELb0ELb0ELb0ELb1ELb1ELb1ELb1ELb1ELb0ELb1ELb0ELb0EEENS1_21CollectiveEpilogueFwdINS6_IJSA_NS7_ILi256EEESB_EEES9_SE_SG_Li256ELb1ELb1ELb0ELb0EEENS1_36VarlenDynamicPersistentTileSchedulerILi128ELi96ELi256ELi128ELb0ELb1ELb1ELb0ELb1ELb1EEEEEEEEEvNT_6ParamsE:
        .type           _ZN7cutlass13device_kernelIN5flash11enable_sm90INS1_16FlashAttnFwdSm90INS1_25CollectiveMainloopFwdSm90ILi2EN4cute5tupleIJNS5_1CILi1EEES8_S8_EEENS6_IJNS7_ILi128EEENS7_ILi96EEENS7_ILi64EEEEEELi256ENS_6half_tEfNS_4arch4Sm90ELb0ELb0ELb0ELb1ELb1ELb1ELb1ELb1ELb0ELb1ELb0ELb0EEENS1_21CollectiveEpilogueFwdINS6_IJSA_NS7_ILi256EEESB_EEES9_SE_SG_Li256ELb1ELb1ELb0ELb0EEENS1_36VarlenDynamicPersistentTileSchedulerILi128ELi96ELi256ELi128ELb0ELb1ELb1ELb0ELb1ELb1EEEEEEEEEvNT_6ParamsE,@function
        .size           _ZN7cutlass13device_kernelIN5flash11enable_sm90INS1_16FlashAttnFwdSm90INS1_25CollectiveMainloopFwdSm90ILi2EN4cute5tupleIJNS5_1CILi1EEES8_S8_EEENS6_IJNS7_ILi128EEENS7_ILi96EEENS7_ILi64EEEEEELi256ENS_6half_tEfNS_4arch4Sm90ELb0ELb0ELb0ELb1ELb1ELb1ELb1ELb1ELb0ELb1ELb0ELb0EEENS1_21CollectiveEpilogueFwdINS6_IJSA_NS7_ILi256EEESB_EEES9_SE_SG_Li256ELb1ELb1ELb0ELb0EEENS1_36VarlenDynamicPersistentTileSchedulerILi128ELi96ELi256ELi128ELb0ELb1ELb1ELb0ELb1ELb1EEEEEEEEEvNT_6ParamsE,(.L_x_23 - _ZN7cutlass13device_kernelIN5flash11enable_sm90INS1_16FlashAttnFwdSm90INS1_25CollectiveMainloopFwdSm90ILi2EN4cute5tupleIJNS5_1CILi1EEES8_S8_EEENS6_IJNS7_ILi128EEENS7_ILi96EEENS7_ILi64EEEEEELi256ENS_6half_tEfNS_4arch4Sm90ELb0ELb0ELb0ELb1ELb1ELb1ELb1ELb1ELb0ELb1ELb0ELb0EEENS1_21CollectiveEpilogueFwdINS6_IJSA_NS7_ILi256EEESB_EEES9_SE_SG_Li256ELb1ELb1ELb0ELb0EEENS1_36VarlenDynamicPersistentTileSchedulerILi128ELi96ELi256ELi128ELb0ELb1ELb1ELb0ELb1ELb1EEEEEEEEEvNT_6ParamsE)
        .other          _ZN7cutlass13device_kernelIN5flash11enable_sm90INS1_16FlashAttnFwdSm90INS1_25CollectiveMainloopFwdSm90ILi2EN4cute5tupleIJNS5_1CILi1EEES8_S8_EEENS6_IJNS7_ILi128EEENS7_ILi96EEENS7_ILi64EEEEEELi256ENS_6half_tEfNS_4arch4Sm90ELb0ELb0ELb0ELb1ELb1ELb1ELb1ELb1ELb0ELb1ELb0ELb0EEENS1_21CollectiveEpilogueFwdINS6_IJSA_NS7_ILi256EEESB_EEES9_SE_SG_Li256ELb1ELb1ELb0ELb0EEENS1_36VarlenDynamicPersistentTileSchedulerILi128ELi96ELi256ELi128ELb0ELb1ELb1ELb0ELb1ELb1EEEEEEEEEvNT_6ParamsE,@"STO_CUDA_ENTRY STV_DEFAULT"
_ZN7cutlass13device_kernelIN5flash11enable_sm90INS1_16FlashAttnFwdSm90INS1_25CollectiveMainloopFwdSm90ILi2EN4cute5tupleIJNS5_1CILi1EEES8_S8_EEENS6_IJNS7_ILi128EEENS7_ILi96EEENS7_ILi64EEEEEELi256ENS_6half_tEfNS_4arch4Sm90ELb0ELb0ELb0ELb1ELb1ELb1ELb1ELb1ELb0ELb1ELb0ELb0EEENS1_21CollectiveEpilogueFwdINS6_IJSA_NS7_ILi256EEESB_EEES9_SE_SG_Li256ELb1ELb1ELb0ELb0EEENS1_36VarlenDynamicPersistentTileSchedulerILi128ELi96ELi256ELi128ELb0ELb1ELb1ELb0ELb1ELb1EEEEEEEEEvNT_6ParamsE:
[----:B------:R-:W-:Y:S01]  /*0000*/  LDC R1, c[0x0][0x37c] ;  /* 0x0000df00ff017b82 */ /* 0x000fe20000000800 */
[----:B------:R-:W-:Y:S05]  /*0010*/  EXIT ;  /* 0x000000000000794d */ /* 0x000fea0003800000 */
.L_x_5:
        /* <DEDUP_REMOVED lines=14> */
.L_x_23:


//--------------------- .text._ZN7cutlass13device_kernelIN5flash11enable_sm90INS1_16FlashAttnFwdSm90INS1_25CollectiveMainloopFwdSm90ILi2EN4cute5tupleIJNS5_1CILi1EEES8_S8_EEENS6_IJNS7_ILi128EEENS7_ILi96EEENS7_ILi64EEEEEELi256ENS_6half_tEfNS_4arch4Sm90ELb0ELb1ELb0ELb0ELb1ELb0ELb0ELb1ELb0ELb1ELb0ELb0EEENS1_21CollectiveEpilogueFwdINS6_IJSA_NS7_ILi256EEESB_EEES9_SE_SG_Li256ELb0ELb1ELb0ELb0EEENS1_30DynamicPersistentTileSchedulerILi256ELi128ELb0ELb1ELb1EEEEEEEEEvNT_6ParamsE --------------------------
	.section	.text._ZN7cutlass13device_kernelIN5flash11enable_sm90INS1_16FlashAttnFwdSm90INS1_25CollectiveMainloopFwdSm90ILi2EN4cute5tupleIJNS5_1CILi1EEES8_S8_EEENS6_IJNS7_ILi128EEENS7_ILi96EEENS7_ILi64EEEEEELi256ENS_6half_tEfNS_4arch4Sm90ELb0ELb1ELb0ELb0ELb1ELb0ELb0ELb1ELb0ELb1ELb0ELb0EEENS1_21CollectiveEpilogueFwdINS6_IJSA_NS7_ILi256EEESB_EEES9_SE_SG_Li256ELb0ELb1ELb0ELb0EEENS1_30DynamicPersistentTileSchedulerILi256ELi128ELb0ELb1ELb1EEEEEEEEEvNT_6ParamsE,"ax",@progbits
	.align	128
.text._ZN7cutlass13device_kernelIN5flash11enable_sm90INS1_16FlashAttnFwdSm90INS1_25CollectiveMainloopFwdSm90ILi2EN4cute5tupleIJNS5_1CILi1EEES8_S8_EEENS6_IJNS7_ILi128EEENS7_ILi96EEENS7_ILi64EEEEEELi256ENS_6half_tEfNS_4arch4Sm90ELb0ELb1ELb0ELb0ELb1ELb0ELb0ELb1ELb0ELb1ELb0ELb0EEENS1_21CollectiveEpilogueFwdINS6_IJSA_NS7_ILi256EEESB_EEES9_SE_SG_Li256ELb0ELb1ELb0ELb0EEENS1_30DynamicPersistentTileSchedulerILi256ELi128ELb0ELb1ELb1EEEEEEEEEvNT_6ParamsE:
        .type           _ZN7cutlass13device_kernelIN5flash11enable_sm90INS1_16FlashAttnFwdSm90INS1_25CollectiveMainloopFwdSm90ILi2EN4cute5tupleIJNS5_1CILi1EEES8_S8_EEENS6_IJNS7_ILi128EEENS7_ILi96EEENS7_ILi64EEEEEELi256ENS_6half_tEfNS_4arch4Sm90ELb0ELb1ELb0ELb0ELb1ELb0ELb0ELb1ELb0ELb1ELb0ELb0EEENS1_21CollectiveEpilogueFwdINS6_IJSA_NS7_ILi256EEESB_EEES9_SE_SG_Li256ELb0ELb1ELb0ELb0EEENS1_30DynamicPersistentTileSchedulerILi256ELi128ELb0ELb1ELb1EEEEEEEEEvNT_6ParamsE,@function
        .size           _ZN7cutlass13device_kernelIN5flash11enable_sm90INS1_16FlashAttnFwdSm90INS1_25CollectiveMainloopFwdSm90ILi2EN4cute5tupleIJNS5_1CILi1EEES8_S8_EEENS6_IJNS7_ILi128EEENS7_ILi96EEENS7_ILi64EEEEEELi256ENS_6half_tEfNS_4arch4Sm90ELb0ELb1ELb0ELb0ELb1ELb0ELb0ELb1ELb0ELb1ELb0ELb0EEENS1_21CollectiveEpilogueFwdINS6_IJSA_NS7_ILi256EEESB_EEES9_SE_SG_Li256ELb0ELb1ELb0ELb0EEENS1_30DynamicPersistentTileSchedulerILi256ELi128ELb0ELb1ELb1EEEEEEEEEvNT_6ParamsE,(.L_x_24 - _ZN7cutlass13device_kernelIN5flash11enable_sm90INS1_16FlashAttnFwdSm90INS1_25CollectiveMainloopFwdSm90ILi2EN4cute5tupleIJNS5_1CILi1EEES8_S8_EEENS6_IJNS7_ILi128EEENS7_ILi96EEENS7_ILi64EEEEEELi256ENS_6half_tEfNS_4arch4Sm90ELb0ELb1ELb0ELb0ELb1ELb0ELb0ELb1ELb0ELb1ELb0ELb0EEENS1_21CollectiveEpilogueFwdINS6_IJSA_NS7_ILi256EEESB_EEES9_SE_SG_Li256ELb0ELb1ELb0ELb0EEENS1_30DynamicPersistentTileSchedulerILi256ELi128ELb0ELb1ELb1EEEEEEEEEvNT_6ParamsE)
        .other          _ZN7cutlass13device_kernelIN5flash11enable_sm90INS1_16FlashAttnFwdSm90INS1_25CollectiveMainloopFwdSm90ILi2EN4cute5tupleIJNS5_1CILi1EEES8_S8_EEENS6_IJNS7_ILi128EEENS7_ILi96EEENS7_ILi64EEEEEELi256ENS_6half_tEfNS_4arch4Sm90ELb0ELb1ELb0ELb0ELb1ELb0ELb0ELb1ELb0ELb1ELb0ELb0EEENS1_21CollectiveEpilogueFwdINS6_IJSA_NS7_ILi256EEESB_EEES9_SE_SG_Li256ELb0ELb1ELb0ELb0EEENS1_30DynamicPersistentTileSchedulerILi256ELi128ELb0ELb1ELb1EEEEEEEEEvNT_6ParamsE,@"STO_CUDA_ENTRY STV_DEFAULT"
_ZN7cutlass13device_kernelIN5flash11enable_sm90INS1_16FlashAttnFwdSm90INS1_25CollectiveMainloopFwdSm90ILi2EN4cute5tupleIJNS5_1CILi1EEES8_S8_EEENS6_IJNS7_ILi128EEENS7_ILi96EEENS7_ILi64EEEEEELi256ENS_6half_tEfNS_4arch4Sm90ELb0ELb1ELb0ELb0ELb1ELb0ELb0ELb1ELb0ELb1ELb0ELb0EEENS1_21CollectiveEpilogueFwdINS6_IJSA_NS7_ILi256EEESB_EEES9_SE_SG_Li256ELb0ELb1ELb0ELb0EEENS1_30DynamicPersistentTileSchedulerILi256ELi128ELb0ELb1ELb1EEEEEEEEEvNT_6ParamsE:
[----:B------:R-:W-:Y:S01]  /*0000*/  LDC R1, c[0x0][0x37c] ;  /* 0x0000df00ff017b82 */ /* 0x000fe20000000800 */
[----:B------:R-:W-:Y:S05]  /*0010*/  EXIT ;  /* 0x000000000000794d */ /* 0x000fea0003800000 */
.L_x_6:
        /* <DEDUP_REMOVED lines=14> */
.L_x_24:


//--------------------- .text._ZN7cutlass13device_kernelIN5flash11enable_sm90INS1_16FlashAttnFwdSm90INS1_25CollectiveMainloopFwdSm90ILi2EN4cute5tupleIJNS5_1CILi1EEES8_S8_EEENS6_IJNS7_ILi128EEENS7_ILi96EEENS7_ILi64EEEEEELi256ENS_6half_tEfNS_4arch4Sm90ELb0ELb1ELb0ELb0ELb1ELb0ELb1ELb1ELb0ELb1ELb0ELb0EEENS1_21CollectiveEpilogueFwdINS6_IJSA_NS7_ILi256EEESB_EEES9_SE_SG_Li256ELb0ELb1ELb0ELb0EEENS1_30DynamicPersistentTileSchedulerILi256ELi128ELb0ELb1ELb1EEEEEEEEEvNT_6ParamsE --------------------------
	.section	.text._ZN7cutlass13device_kernelIN5flash11enable_sm90INS1_16FlashAttnFwdSm90INS1_25CollectiveMainloopFwdSm90ILi2EN4cute5tupleIJNS5_1CILi1EEES8_S8_EEENS6_IJNS7_ILi128EEENS7_ILi96EEENS7_ILi64EEEEEELi256ENS_6half_tEfNS_4arch4Sm90ELb0ELb1ELb0ELb0ELb1ELb0ELb1ELb1ELb0ELb1ELb0ELb0EEENS1_21CollectiveEpilogueFwdINS6_IJSA_NS7_ILi256EEESB_EEES9_SE_SG_Li256ELb0ELb1ELb0ELb0EEENS1_30DynamicPersistentTileSchedulerILi256ELi128ELb0ELb1ELb1EEEEEEEEEvNT_6ParamsE,"ax",@progbits
	.align	128
.text._ZN7cutlass13device_kernelIN5flash11enable_sm90INS1_16FlashAttnFwdSm90INS1_25CollectiveMainloopFwdSm90ILi2EN4cute5tupleIJNS5_1CILi1EEES8_S8_EEENS6_IJNS7_ILi128EEENS7_ILi96EEENS7_ILi64EEEEEELi256ENS_6half_tEfNS_4arch4Sm90ELb0ELb1ELb0ELb0ELb1ELb0ELb1ELb1ELb0ELb1ELb0ELb0EEENS1_21CollectiveEpilogueFwdINS6_IJSA_NS7_ILi256EEESB_EEES9_SE_SG_Li256ELb0ELb1ELb0ELb0EEENS1_30DynamicPersistentTileSchedulerILi256ELi128ELb0ELb1ELb1EEEEEEEEEvNT_6ParamsE:
        .type           _ZN7cutlass13device_kernelIN5flash11enable_sm90INS1_16FlashAttnFwdSm90INS1_25CollectiveMainloopFwdSm90ILi2EN4cute5tupleIJNS5_1CILi1EEES8_S8_EEENS6_IJNS7_ILi128EEENS7_ILi96EEENS7_ILi64EEEEEELi256ENS_6half_tEfNS_4arch4Sm90ELb0ELb1ELb0ELb0ELb1ELb0ELb1ELb1ELb0ELb1ELb0ELb0EEENS1_21CollectiveEpilogueFwdINS6_IJSA_NS7_ILi256EEESB_EEES9_SE_SG_Li256ELb0ELb1ELb0ELb0EEENS1_30DynamicPersistentTileSchedulerILi256ELi128ELb0ELb1ELb1EEEEEEEEEvNT_6ParamsE,@function
        .size           _ZN7cutlass13device_kernelIN5flash11enable_sm90INS1_16FlashAttnFwdSm90INS1_25CollectiveMainloopFwdSm90ILi2EN4cute5tupleIJNS5_1CILi1EEES8_S8_EEENS6_IJNS7_ILi128EEENS7_ILi96EEENS7_ILi64EEEEEELi256ENS_6half_tEfNS_4arch4Sm90ELb0ELb1ELb0ELb0ELb1ELb0ELb1ELb1ELb0ELb1ELb0ELb0EEENS1_21CollectiveEpilogueFwdINS6_IJSA_NS7_ILi256EEESB_EEES9_SE_SG_Li256ELb0ELb1ELb0ELb0EEENS1_30DynamicPersistentTileSchedulerILi256ELi128ELb0ELb1ELb1EEEEEEEEEvNT_6ParamsE,(.L_x_25 - _ZN7cutlass13device_kernelIN5flash11enable_sm90INS1_16FlashAttnFwdSm90INS1_25CollectiveMainloopFwdSm90ILi2EN4cute5tupleIJNS5_1CILi1EEES8_S8_EEENS6_IJNS7_ILi128EEENS7_ILi96EEENS7_ILi64EEEEEELi256ENS_6half_tEfNS_4arch4Sm90ELb0ELb1ELb0ELb0ELb1ELb0ELb1ELb1ELb0ELb1ELb0ELb0EEENS1_21CollectiveEpilogueFwdINS6_IJSA_NS7_ILi256EEESB_EEES9_SE_SG_Li256ELb0ELb1ELb0ELb0EEENS1_30DynamicPersistentTileSchedulerILi256ELi128ELb0ELb1ELb1EEEEEEEEEvNT_6ParamsE)
        .other          _ZN7cutlass13device_kernelIN5flash11enable_sm90INS1_16FlashAttnFwdSm90INS1_25CollectiveMainloopFwdSm90ILi2EN4cute5tupleIJNS5_1CILi1EEES8_S8_EEENS6_IJNS7_ILi128EEENS7_ILi96EEENS7_ILi64EEEEEELi256ENS_6half_tEfNS_4arch4Sm90ELb0ELb1ELb0ELb0ELb1ELb0ELb1ELb1ELb0ELb1ELb0ELb0EEENS1_21CollectiveEpilogueFwdINS6_IJSA_NS7_ILi256EEESB_EEES9_SE_SG_Li256ELb0ELb1ELb0ELb0EEENS1_30DynamicPersistentTileSchedulerILi256ELi128ELb0ELb1ELb1EEEEEEEEEvNT_6ParamsE,@"STO_CUDA_ENTRY STV_DEFAULT"
_ZN7cutlass13device_kernelIN5flash11enable_sm90INS1_16FlashAttnFwdSm90INS1_25CollectiveMainloopFwdSm90ILi2EN4cute5tupleIJNS5_1CILi1EEES8_S8_EEENS6_IJNS7_ILi128EEENS7_ILi96EEENS7_ILi64EEEEEELi256ENS_6half_tEfNS_4arch4Sm90ELb0ELb1ELb0ELb0ELb1ELb0ELb1ELb1ELb0ELb1ELb0ELb0EEENS1_21CollectiveEpilogueFwdINS6_IJSA_NS7_ILi256EEESB_EEES9_SE_SG_Li256ELb0ELb1ELb0ELb0EEENS1_30DynamicPersistentTileSchedulerILi256ELi128ELb0ELb1ELb1EEEEEEEEEvNT_6ParamsE:
[----:B------:R-:W-:Y:S01]  /*0000*/  LDC R1, c[0x0][0x37c] ;  /* 0x0000df00ff017b82 */ /* 0x000fe20000000800 */
[----:B------:R-:W-:Y:S05]  /*0010*/  EXIT ;  /* 0x000000000000794d */ /* 0x000fea0003800000 */
.L_x_7:
        /* <DEDUP_REMOVED lines=14> */
.L_x_25:


//--------------------- .text._ZN7cutlass13device_kernelIN5flash11enable_sm90INS1_16FlashAttnFwdSm90INS1_25CollectiveMainloopFwdSm90ILi2EN4cute5tupleIJNS5_1CILi1EEES8_S8_EEENS6_IJNS7_ILi128EEENS7_ILi96EEENS7_ILi64EEEEEELi256ENS_6half_tEfNS_4arch4Sm90ELb0ELb1ELb0ELb1ELb1ELb0ELb0ELb1ELb0ELb1ELb0ELb0EEENS1_21CollectiveEpilogueFwdINS6_IJSA_NS7_ILi256EEESB_EEES9_SE_SG_Li256ELb1ELb1ELb0ELb0EEENS1_36VarlenDynamicPersistentTileSchedulerILi128ELi96ELi256ELi128ELb0ELb1ELb1ELb1ELb0ELb1EEEEEEEEEvNT_6ParamsE --------------------------
	.section	.text._ZN7cutlass13device_kernelIN5flash11enable_sm90INS1_16FlashAttnFwdSm90INS1_25CollectiveMainloopFwdSm90ILi2EN4cute5tupleIJNS5_1CILi1EEES8_S8_EEENS6_IJNS7_ILi128EEENS7_ILi96EEENS7_ILi64EEEEEELi256ENS_6half_tEfNS_4arch4Sm90ELb0ELb1ELb0ELb1ELb1ELb0ELb0ELb1ELb0ELb1ELb0ELb0EEENS1_21CollectiveEpilogueFwdINS6_IJSA_NS7_ILi256EEESB_EEES9_SE_SG_Li256ELb1ELb1ELb0ELb0EEENS1_36VarlenDynamicPersistentTileSchedulerILi128ELi96ELi256ELi128ELb0ELb1ELb1ELb1ELb0ELb1EEEEEEEEEvNT_6ParamsE,"ax",@progbits
	.align	128
.text._ZN7cutlass13device_kernelIN5flash11enable_sm90INS1_16FlashAttnFwdSm90INS1_25CollectiveMainloopFwdSm90ILi2EN4cute5tupleIJNS5_1CILi1EEES8_S8_EEENS6_IJNS7_ILi128EEENS7_ILi96EEENS7_ILi64EEEEEELi256ENS_6half_tEfNS_4arch4Sm90ELb0ELb1ELb0ELb1ELb1ELb0ELb0ELb1ELb0ELb1ELb0ELb0EEENS1_21CollectiveEpilogueFwdINS6_IJSA_NS7_ILi256EEESB_EEES9_SE_SG_Li256ELb1ELb1ELb0ELb0EEENS1_36VarlenDynamicPersistentTileSchedulerILi128ELi96ELi256ELi128ELb0ELb1ELb1ELb1ELb0ELb1EEEEEEEEEvNT_6ParamsE:
        .type           _ZN7cutlass13device_kernelIN5flash11enable_sm90INS1_16FlashAttnFwdSm90INS1_25CollectiveMainloopFwdSm90ILi2EN4cute5tupleIJNS5_1CILi1EEES8_S8_EEENS6_IJNS7_ILi128EEENS7_ILi96EEENS7_ILi64EEEEEELi256ENS_6half_tEfNS_4arch4Sm90ELb0ELb1ELb0ELb1ELb1ELb0ELb0ELb1ELb0ELb1ELb0ELb0EEENS1_21CollectiveEpilogueFwdINS6_IJSA_NS7_ILi256EEESB_EEES9_SE_SG_Li256ELb1ELb1ELb0ELb0EEENS1_36VarlenDynamicPersistentTileSchedulerILi128ELi96ELi256ELi128ELb0ELb1ELb1ELb1ELb0ELb1EEEEEEEEEvNT_6ParamsE,@function
        .size           _ZN7cutlass13device_kernelIN5flash11enable_sm90INS1_16FlashAttnFwdSm90INS1_25CollectiveMainloopFwdSm90ILi2EN4cute5tupleIJNS5_1CILi1EEES8_S8_EEENS6_IJNS7_ILi128EEENS7_ILi96EEENS7_ILi64EEEEEELi256ENS_6half_tEfNS_4arch4Sm90ELb0ELb1ELb0ELb1ELb1ELb0ELb0ELb1ELb0ELb1ELb0ELb0EEENS1_21CollectiveEpilogueFwdINS6_IJSA_NS7_ILi256EEESB_EEES9_SE_SG_Li256ELb1ELb1ELb0ELb0EEENS1_36VarlenDynamicPersistentTileSchedulerILi128ELi96ELi256ELi128ELb0ELb1ELb1ELb1ELb0ELb1EEEEEEEEEvNT_6ParamsE,(.L_x_26 - _ZN7cutlass13device_kernelIN5flash11enable_sm90INS1_16FlashAttnFwdSm90INS1_25CollectiveMainloopFwdSm90ILi2EN4cute5tupleIJNS5_1CILi1EEES8_S8_EEENS6_IJNS7_ILi128EEENS7_ILi96EEENS7_ILi64EEEEEELi256ENS_6half_tEfNS_4arch4Sm90ELb0ELb1ELb0ELb1ELb1ELb0ELb0ELb1ELb0ELb1ELb0ELb0EEENS1_21CollectiveEpilogueFwdINS6_IJSA_NS7_ILi256EEESB_EEES9_SE_SG_Li256ELb1ELb1ELb0ELb0EEENS1_36VarlenDynamicPersistentTileSchedulerILi128ELi96ELi256ELi128ELb0ELb1ELb1ELb1ELb0ELb1EEEEEEEEEvNT_6ParamsE)
        .other          _ZN7cutlass13device_kernelIN5flash11enable_sm90INS1_16FlashAttnFwdSm90INS1_25CollectiveMainloopFwdSm90ILi2EN4cute5tupleIJNS5_1CILi1EEES8_S8_EEENS6_IJNS7_ILi128EEENS7_ILi96EEENS7_ILi64EEEEEELi256ENS_6half_tEfNS_4arch4Sm90ELb0ELb1ELb0ELb1ELb1ELb0ELb0ELb1ELb0ELb1ELb0ELb0EEENS1_21CollectiveEpilogueFwdINS6_IJSA_NS7_ILi256EEESB_EEES9_SE_SG_Li256ELb1ELb1ELb0ELb0EEENS1_36VarlenDynamicPersistentTileSchedulerILi128ELi96ELi256ELi128ELb0ELb1ELb1ELb1ELb0ELb1EEEEEEEEEvNT_6ParamsE,@"STO_CUDA_ENTRY STV_DEFAULT"
_ZN7cutlass13device_kernelIN5flash11enable_sm90INS1_16FlashAttnFwdSm90INS1_25CollectiveMainloopFwdSm90ILi2EN4cute5tupleIJNS5_1CILi1EEES8_S8_EEENS6_IJNS7_ILi128EEENS7_ILi96EEENS7_ILi64EEEEEELi256ENS_6half_tEfNS_4arch4Sm90ELb0ELb1ELb0ELb1ELb1ELb0ELb0ELb1ELb0ELb1ELb0ELb0EEENS1_21CollectiveEpilogueFwdINS6_IJSA_NS7_ILi256EEESB_EEES9_SE_SG_Li256ELb1ELb1ELb0ELb0EEENS1_36VarlenDynamicPersistentTileSchedulerILi128ELi96ELi256ELi128ELb0ELb1ELb1ELb1ELb0ELb1EEEEEEEEEvNT_6ParamsE:
[----:B------:R-:W-:Y:S01]  /*0000*/  LDC R1, c[0x0][0x37c] ;  /* 0x0000df00ff017b82 */ /* 0x000fe20000000800 */
[----:B------:R-:W-:Y:S05]  /*0010*/  EXIT ;  /* 0x000000000000794d */ /* 0x000fea0003800000 */
.L_x_8:
        /* <DEDUP_REMOVED lines=14> */
.L_x_26:


//--------------------- .text._ZN7cutlass13device_kernelIN5flash11enable_sm90INS1_16FlashAttnFwdSm90INS1_25CollectiveMainloopFwdSm90ILi2EN4cute5tupleIJNS5_1CILi1EEES8_S8_EEENS6_IJNS7_ILi128EEENS7_ILi96EEENS7_ILi64EEEEEELi256ENS_6half_tEfNS_4arch4Sm90ELb0ELb1ELb0ELb1ELb1ELb1ELb0ELb1ELb0ELb1ELb0ELb0EEENS1_21CollectiveEpilogueFwdINS6_IJSA_NS7_ILi256EEESB_EEES9_SE_SG_Li256ELb1ELb1ELb0ELb0EEENS1_36VarlenDynamicPersistentTileSchedulerILi128ELi96ELi256ELi128ELb0ELb1ELb1ELb1ELb0ELb1EEEEEEEEEvNT_6ParamsE --------------------------
	.section	.text._ZN7cutlass13device_kernelIN5flash11enable_sm90INS1_16FlashAttnFwdSm90INS1_25CollectiveMainloopFwdSm90ILi2EN4cute5tupleIJNS5_1CILi1EEES8_S8_EEENS6_IJNS7_ILi128EEENS7_ILi96EEENS7_ILi64EEEEEELi256ENS_6half_tEfNS_4arch4Sm90ELb0ELb1ELb0ELb1ELb1ELb1ELb0ELb1ELb0ELb1ELb0ELb0EEENS1_21CollectiveEpilogueFwdINS6_IJSA_NS7_ILi256EEESB_EEES9_SE_SG_Li256ELb1ELb1ELb0ELb0EEENS1_36VarlenDynamicPersistentTileSchedulerILi128ELi96ELi256ELi128ELb0ELb1ELb1ELb1ELb0ELb1EEEEEEEEEvNT_6ParamsE,"ax",@progbits
	.align	128
.text._ZN7cutlass13device_kernelIN5flash11enable_sm90INS1_16FlashAttnFwdSm90INS1_25CollectiveMainloopFwdSm90ILi2EN4cute5tupleIJNS5_1CILi1EEES8_S8_EEENS6_IJNS7_ILi128EEENS7_ILi96EEENS7_ILi64EEEEEELi256ENS_6half_tEfNS_4arch4Sm90ELb0ELb1ELb0ELb1ELb1ELb1ELb0ELb1ELb0ELb1ELb0ELb0EEENS1_21CollectiveEpilogueFwdINS6_IJSA_NS7_ILi256EEESB_EEES9_SE_SG_Li256ELb1ELb1ELb0ELb0EEENS1_36VarlenDynamicPersistentTileSchedulerILi128ELi96ELi256ELi128ELb0ELb1ELb1ELb1ELb0ELb1EEEEEEEEEvNT_6ParamsE:
        .type           _ZN7cutlass13device_kernelIN5flash11enable_sm90INS1_16FlashAttnFwdSm90INS1_25CollectiveMainloopFwdSm90ILi2EN4cute5tupleIJNS5_1CILi1EEES8_S8_EEENS6_IJNS7_ILi128EEENS7_ILi96EEENS7_ILi64EEEEEELi256ENS_6half_tEfNS_4arch4Sm90ELb0ELb1ELb0ELb1ELb1ELb1ELb0ELb1ELb0ELb1ELb0ELb0EEENS1_21CollectiveEpilogueFwdINS6_IJSA_NS7_ILi256EEESB_EEES9_SE_SG_Li256ELb1ELb1ELb0ELb0EEENS1_36VarlenDynamicPersistentTileSchedulerILi128ELi96ELi256ELi128ELb0ELb1ELb1ELb1ELb0ELb1EEEEEEEEEvNT_6ParamsE,@function
        .size           _ZN7cutlass13device_kernelIN5flash11enable_sm90INS1_16FlashAttnFwdSm90INS1_25CollectiveMainloopFwdSm90ILi2EN4cute5tupleIJNS5_1CILi1EEES8_S8_EEENS6_IJNS7_ILi128EEENS7_ILi96EEENS7_ILi64EEEEEELi256ENS_6half_tEfNS_4arch4Sm90ELb0ELb1ELb0ELb1ELb1ELb1ELb0ELb1ELb0ELb1ELb0ELb0EEENS1_21CollectiveEpilogueFwdINS6_IJSA_NS7_ILi256EEESB_EEES9_SE_SG_Li256ELb1ELb1ELb0ELb0EEENS1_36VarlenDynamicPersistentTileSchedulerILi128ELi96ELi256ELi128ELb0ELb1ELb1ELb1ELb0ELb1EEEEEEEEEvNT_6ParamsE,(.L_x_27 - _ZN7cutlass13device_kernelIN5flash11enable_sm90INS1_16FlashAttnFwdSm90INS1_25CollectiveMainloopFwdSm90ILi2EN4cute5tupleIJNS5_1CILi1EEES8_S8_EEENS6_IJNS7_ILi128EEENS7_ILi96EEENS7_ILi64EEEEEELi256ENS_6half_tEfNS_4arch4Sm90ELb0ELb1ELb0ELb1ELb1ELb1ELb0ELb1ELb0ELb1ELb0ELb0EEENS1_21CollectiveEpilogueFwdINS6_IJSA_NS7_ILi256EEESB_EEES9_SE_SG_Li256ELb1ELb1ELb0ELb0EEENS1_36VarlenDynamicPersistentTileSchedulerILi128ELi96ELi256ELi128ELb0ELb1ELb1ELb1ELb0ELb1EEEEEEEEEvNT_6ParamsE)
        .other          _ZN7cutlass13device_kernelIN5flash11enable_sm90INS1_16FlashAttnFwdSm90INS1_25CollectiveMainloopFwdSm90ILi2EN4cute5tupleIJNS5_1CILi1EEES8_S8_EEENS6_IJNS7_ILi128EEENS7_ILi96EEENS7_ILi64EEEEEELi256ENS_6half_tEfNS_4arch4Sm90ELb0ELb1ELb0ELb1ELb1ELb1ELb0ELb1ELb0ELb1ELb0ELb0EEENS1_21CollectiveEpilogueFwdINS6_IJSA_NS7_ILi256EEESB_EEES9_SE_SG_Li256ELb1ELb1ELb0ELb0EEENS1_36VarlenDynamicPersistentTileSchedulerILi128ELi96ELi256ELi128ELb0ELb1ELb1ELb1ELb0ELb1EEEEEEEEEvNT_6ParamsE,@"STO_CUDA_ENTRY STV_DEFAULT"
_ZN7cutlass13device_kernelIN5flash11enable_sm90INS1_16FlashAttnFwdSm90INS1_25CollectiveMainloopFwdSm90ILi2EN4cute5tupleIJNS5_1CILi1EEES8_S8_EEENS6_IJNS7_ILi128EEENS7_ILi96EEENS7_ILi64EEEEEELi256ENS_6half_tEfNS_4arch4Sm90ELb0ELb1ELb0ELb1ELb1ELb1ELb0ELb1ELb0ELb1ELb0ELb0EEENS1_21CollectiveEpilogueFwdINS6_IJSA_NS7_ILi256EEESB_EEES9_SE_SG_Li256ELb1ELb1ELb0ELb0EEENS1_36VarlenDynamicPersistentTileSchedulerILi128ELi96ELi256ELi128ELb0ELb1ELb1ELb1ELb0ELb1EEEEEEEEEvNT_6ParamsE:
[----:B------:R-:W-:Y:S01]  /*0000*/  LDC R1, c[0x0][0x37c] ;  /* 0x0000df00ff017b82 */ /* 0x000fe20000000800 */
[----:B------:R-:W-:Y:S05]  /*0010*/  EXIT ;  /* 0x000000000000794d */ /* 0x000fea0003800000 */
.L_x_9:
        /* <DEDUP_REMOVED lines=14> */
.L_x_27:


//--------------------- .text._ZN7cutlass13device_kernelIN5flash11enable_sm90INS1_16FlashAttnFwdSm90INS1_25CollectiveMainloopFwdSm90ILi2EN4cute5tupleIJNS5_1CILi1EEES8_S8_EEENS6_IJNS7_ILi128EEENS7_ILi96EEENS7_ILi64EEEEEELi256ENS_6half_tEfNS_4arch4Sm90ELb0ELb1ELb0ELb1ELb1ELb0ELb1ELb1ELb0ELb1ELb0ELb0EEENS1_21CollectiveEpilogueFwdINS6_IJSA_NS7_ILi256EEESB_EEES9_SE_SG_Li256ELb1ELb1ELb0ELb0EEENS1_36VarlenDynamicPersistentTileSchedulerILi128ELi96ELi256ELi128ELb0ELb1ELb1ELb1ELb0ELb1EEEEEEEEEvNT_6ParamsE --------------------------
	.section	.text._ZN7cutlass13device_kernelIN5flash11enable_sm90INS1_16FlashAttnFwdSm90INS1_25CollectiveMainloopFwdSm90ILi2EN4cute5tupleIJNS5_1CILi1EEES8_S8_EEENS6_IJNS7_ILi128EEENS7_ILi96EEENS7_ILi64EEEEEELi256ENS_6half_tEfNS_4arch4Sm90ELb0ELb1ELb0ELb1ELb1ELb0ELb1ELb1ELb0ELb1ELb0ELb0EEENS1_21CollectiveEpilogueFwdINS6_IJSA_NS7_ILi256EEESB_EEES9_SE_SG_Li256ELb1ELb1ELb0ELb0EEENS1_36VarlenDynamicPersistentTileSchedulerILi128ELi96ELi256ELi128ELb0ELb1ELb1ELb1ELb0ELb1EEEEEEEEEvNT_6ParamsE,"ax",@progbits
	.align	128
.text._ZN7cutlass13device_kernelIN5flash11enable_sm90INS1_16FlashAttnFwdSm90INS1_25CollectiveMainloopFwdSm90ILi2EN4cute5tupleIJNS5_1CILi1EEES8_S8_EEENS6_IJNS7_ILi128EEENS7_ILi96EEENS7_ILi64EEEEEELi256ENS_6half_tEfNS_4arch4Sm90ELb0ELb1ELb0ELb1ELb1ELb0ELb1ELb1ELb0ELb1ELb0ELb0EEENS1_21CollectiveEpilogueFwdINS6_IJSA_NS7_ILi256EEESB_EEES9_SE_SG_Li256ELb1ELb1ELb0ELb0EEENS1_36VarlenDynamicPersistentTileSchedulerILi128ELi96ELi256ELi128ELb0ELb1ELb1ELb1ELb0ELb1EEEEEEEEEvNT_6ParamsE:
        .type           _ZN7cutlass13device_kernelIN5flash11enable_sm90INS1_16FlashAttnFwdSm90INS1_25CollectiveMainloopFwdSm90ILi2EN4cute5tupleIJNS5_1CILi1EEES8_S8_EEENS6_IJNS7_ILi128EEENS7_ILi96EEENS7_ILi64EEEEEELi256ENS_6half_tEfNS_4arch4Sm90ELb0ELb1ELb0ELb1ELb1ELb0ELb1ELb1ELb0ELb1ELb0ELb0EEENS1_21CollectiveEpilogueFwdINS6_IJSA_NS7_ILi256EEESB_EEES9_SE_SG_Li256ELb1ELb1ELb0ELb0EEENS1_36VarlenDynamicPersistentTileSchedulerILi128ELi96ELi256ELi128ELb0ELb1ELb1ELb1ELb0ELb1EEEEEEEEEvNT_6ParamsE,@function
        .size           _ZN7cutlass13device_kernelIN5flash11enable_sm90INS1_16FlashAttnFwdSm90INS1_25CollectiveMainloopFwdSm90ILi2EN4cute5tupleIJNS5_1CILi1EEES8_S8_EEENS6_IJNS7_ILi128EEENS7_ILi96EEENS7_ILi64EEEEEELi256ENS_6half_tEfNS_4arch4Sm90ELb0ELb1ELb0ELb1ELb1ELb0ELb1ELb1ELb0ELb1ELb0ELb0EEENS1_21CollectiveEpilogueFwdINS6_IJSA_NS7_ILi256EEESB_EEES9_SE_SG_Li256ELb1ELb1ELb0ELb0EEENS1_36VarlenDynamicPersistentTileSchedulerILi128ELi96ELi256ELi128ELb0ELb1ELb1ELb1ELb0ELb1EEEEEEEEEvNT_6ParamsE,(.L_x_28 - _ZN7cutlass13device_kernelIN5flash11enable_sm90INS1_16FlashAttnFwdSm90INS1_25CollectiveMainloopFwdSm90ILi2EN4cute5tupleIJNS5_1CILi1EEES8_S8_EEENS6_IJNS7_ILi128EEENS7_ILi96EEENS7_ILi64EEEEEELi256ENS_6half_tEfNS_4arch4Sm90ELb0ELb1ELb0ELb1ELb1ELb0ELb1ELb1ELb0ELb1ELb0ELb0EEENS1_21CollectiveEpilogueFwdINS6_IJSA_NS7_ILi256EEESB_EEES9_SE_SG_Li256ELb1ELb1ELb0ELb0EEENS1_36VarlenDynamicPersistentTileSchedulerILi128ELi96ELi256ELi128ELb0ELb1ELb1ELb1ELb0ELb1EEEEEEEEEvNT_6ParamsE)
        .other          _ZN7cutlass13device_kernelIN5flash11enable_sm90INS1_16FlashAttnFwdSm90INS1_25CollectiveMainloopFwdSm90ILi2EN4cute5tupleIJNS5_1CILi1EEES8_S8_EEENS6_IJNS7_ILi128EEENS7_ILi96EEENS7_ILi64EEEEEELi256ENS_6half_tEfNS_4arch4Sm90ELb0ELb1ELb0ELb1ELb1ELb0ELb1ELb1ELb0ELb1ELb0ELb0EEENS1_21CollectiveEpilogueFwdINS6_IJSA_NS7_ILi256EEESB_EEES9_SE_SG_Li256ELb1ELb1ELb0ELb0EEENS1_36VarlenDynamicPersistentTileSchedulerILi128ELi96ELi256ELi128ELb0ELb1ELb1ELb1ELb0ELb1EEEEEEEEEvNT_6ParamsE,@"STO_CUDA_ENTRY STV_DEFAULT"
_ZN7cutlass13device_kernelIN5flash11enable_sm90INS1_16FlashAttnFwdSm90INS1_25CollectiveMainloopFwdSm90ILi2EN4cute5tupleIJNS5_1CILi1EEES8_S8_EEENS6_IJNS7_ILi128EEENS7_ILi96EEENS7_ILi64EEEEEELi256ENS_6half_tEfNS_4arch4Sm90ELb0ELb1ELb0ELb1ELb1ELb0ELb1ELb1ELb0ELb1ELb0ELb0EEENS1_21CollectiveEpilogueFwdINS6_IJSA_NS7_ILi256EEESB_EEES9_SE_SG_Li256ELb1ELb1ELb0ELb0EEENS1_36VarlenDynamicPersistentTileSchedulerILi128ELi96ELi256ELi128ELb0ELb1ELb1ELb1ELb0ELb1EEEEEEEEEvNT_6ParamsE:
[----:B------:R-:W-:Y:S01]  /*0000*/  LDC R1, c[0x0][0x37c] ;  /* 0x0000df00ff017b82 */ /* 0x000fe20000000800 */
[----:B------:R-:W-:Y:S05]  /*0010*/  EXIT ;  /* 0x000000000000794d */ /* 0x000fea0003800000 */
.L_x_10:
        /* <DEDUP_REMOVED lines=14> */
.L_x_28:


//--------------------- .text._ZN7cutlass13device_kernelIN5flash11enable_sm90INS1_16FlashAttnFwdSm90INS1_25CollectiveMainloopFwdSm90ILi2EN4cute5tupleIJNS5_1CILi1EEES8_S8_EEENS6_IJNS7_ILi128EEENS7_ILi96EEENS7_ILi64EEEEEELi256ENS_6half_tEfNS_4arch4Sm90ELb0ELb1ELb0ELb1ELb1ELb1ELb1ELb1ELb0ELb1ELb0ELb0EEENS1_21CollectiveEpilogueFwdINS6_IJSA_NS7_ILi256EEESB_EEES9_SE_SG_Li256ELb1ELb1ELb0ELb0EEENS1_36VarlenDynamicPersistentTileSchedulerILi128ELi96ELi256ELi128ELb0ELb1ELb1ELb1ELb0ELb1EEEEEEEEEvNT_6ParamsE --------------------------
	.section	.text._ZN7cutlass13device_kernelIN5flash11enable_sm90INS1_16FlashAttnFwdSm90INS1_25CollectiveMainloopFwdSm90ILi2EN4cute5tupleIJNS5_1CILi1EEES8_S8_EEENS6_IJNS7_ILi128EEENS7_ILi96EEENS7_ILi64EEEEEELi256ENS_6half_tEfNS_4arch4Sm90ELb0ELb1ELb0ELb1ELb1ELb1ELb1ELb1ELb0ELb1ELb0ELb0EEENS1_21CollectiveEpilogueFwdINS6_IJSA_NS7_ILi256EEESB_EEES9_SE_SG_Li256ELb1ELb1ELb0ELb0EEENS1_36VarlenDynamicPersistentTileSchedulerILi128ELi96ELi256ELi128ELb0ELb1ELb1ELb1ELb0ELb1EEEEEEEEEvNT_6ParamsE,"ax",@progbits
	.align	128
.text._ZN7cutlass13device_kernelIN5flash11enable_sm90INS1_16FlashAttnFwdSm90INS1_25CollectiveMainloopFwdSm90ILi2EN4cute5tupleIJNS5_1CILi1EEES8_S8_EEENS6_IJNS7_ILi128EEENS7_ILi96EEENS7_ILi64EEEEEELi256ENS_6half_tEfNS_4arch4Sm90ELb0ELb1ELb0ELb1ELb1ELb1ELb1ELb1ELb0ELb1ELb0ELb0EEENS1_21CollectiveEpilogueFwdINS6_IJSA_NS7_ILi256EEESB_EEES9_SE_SG_Li256ELb1ELb1ELb0ELb0EEENS1_36VarlenDynamicPersistentTileSchedulerILi128ELi96ELi256ELi128ELb0ELb1ELb1ELb1ELb0ELb1EEEEEEEEEvNT_6ParamsE:
        .type           _ZN7cutlass13device_kernelIN5flash11enable_sm90INS1_16FlashAttnFwdSm90INS1_25CollectiveMainloopFwdSm90ILi2EN4cute5tupleIJNS5_1CILi1EEES8_S8_EEENS6_IJNS7_ILi128EEENS7_ILi96EEENS7_ILi64EEEEEELi256ENS_6half_tEfNS_4arch4Sm90ELb0ELb1ELb0ELb1ELb1ELb1ELb1ELb1ELb0ELb1ELb0ELb0EEENS1_21CollectiveEpilogueFwdINS6_IJSA_NS7_ILi256EEESB_EEES9_SE_SG_Li256ELb1ELb1ELb0ELb0EEENS1_36VarlenDynamicPersistentTileSchedulerILi128ELi96ELi256ELi128ELb0ELb1ELb1ELb1ELb0ELb1EEEEEEEEEvNT_6ParamsE,@function
        .size           _ZN7cutlass13device_kernelIN5flash11enable_sm90INS1_16FlashAttnFwdSm90INS1_25CollectiveMainloopFwdSm90ILi2EN4cute5tupleIJNS5_1CILi1EEES8_S8_EEENS6_IJNS7_ILi128EEENS7_ILi96EEENS7_ILi64EEEEEELi256ENS_6half_tEfNS_4arch4Sm90ELb0ELb1ELb0ELb1ELb1ELb1ELb1ELb1ELb0ELb1ELb0ELb0EEENS1_21CollectiveEpilogueFwdINS6_IJSA_NS7_ILi256EEESB_EEES9_SE_SG_Li256ELb1ELb1ELb0ELb0EEENS1_36VarlenDynamicPersistentTileSchedulerILi128ELi96ELi256ELi128ELb0ELb1ELb1ELb1ELb0ELb1EEEEEEEEEvNT_6ParamsE,(.L_x_29 - _ZN7cutlass13device_kernelIN5flash11enable_sm90INS1_16FlashAttnFwdSm90INS1_25CollectiveMainloopFwdSm90ILi2EN4cute5tupleIJNS5_1CILi1EEES8_S8_EEENS6_IJNS7_ILi128EEENS7_ILi96EEENS7_ILi64EEEEEELi256ENS_6half_tEfNS_4arch4Sm90ELb0ELb1ELb0ELb1ELb1ELb1ELb1ELb1ELb0ELb1ELb0ELb0EEENS1_21CollectiveEpilogueFwdINS6_IJSA_NS7_ILi256EEESB_EEES9_SE_SG_Li256ELb1ELb1ELb0ELb0EEENS1_36VarlenDynamicPersistentTileSchedulerILi128ELi96ELi256ELi128ELb0ELb1ELb1ELb1ELb0ELb1EEEEEEEEEvNT_6ParamsE)
        .other          _ZN7cutlass13device_kernelIN5flash11enable_sm90INS1_16FlashAttnFwdSm90INS1_25CollectiveMainloopFwdSm90ILi2EN4cute5tupleIJNS5_1CILi1EEES8_S8_EEENS6_IJNS7_ILi128EEENS7_ILi96EEENS7_ILi64EEEEEELi256ENS_6half_tEfNS_4arch4Sm90ELb0ELb1ELb0ELb1ELb1ELb1ELb1ELb1ELb0ELb1ELb0ELb0EEENS1_21CollectiveEpilogueFwdINS6_IJSA_NS7_ILi256EEESB_EEES9_SE_SG_Li256ELb1ELb1ELb0ELb0EEENS1_36VarlenDynamicPersistentTileSchedulerILi128ELi96ELi256ELi128ELb0ELb1ELb1ELb1ELb0ELb1EEEEEEEEEvNT_6ParamsE,@"STO_CUDA_ENTRY STV_DEFAULT"
_ZN7cutlass13device_kernelIN5flash11enable_sm90INS1_16FlashAttnFwdSm90INS1_25CollectiveMainloopFwdSm90ILi2EN4cute5tupleIJNS5_1CILi1EEES8_S8_EEENS6_IJNS7_ILi128EEENS7_ILi96EEENS7_ILi64EEEEEELi256ENS_6half_tEfNS_4arch4Sm90ELb0ELb1ELb0ELb1ELb1ELb1ELb1ELb1ELb0ELb1ELb0ELb0EEENS1_21CollectiveEpilogueFwdINS6_IJSA_NS7_ILi256EEESB_EEES9_SE_SG_Li256ELb1ELb1ELb0ELb0EEENS1_36VarlenDynamicPersistentTileSchedulerILi128ELi96ELi256ELi128ELb0ELb1ELb1ELb1ELb0ELb1EEEEEEEEEvNT_6ParamsE:
[----:B------:R-:W-:Y:S01]  /*0000*/  LDC R1, c[0x0][0x37c] ;  /* 0x0000df00ff017b82 */ /* 0x000fe20000000800 */
[----:B------:R-:W-:Y:S05]  /*0010*/  EXIT ;  /* 0x000000000000794d */ /* 0x000fea0003800000 */
.L_x_11:
        /* <DEDUP_REMOVED lines=14> */
.L_x_29:


//--------------------- .text._ZN7cutlass13device_kernelIN5flash11enable_sm90INS1_16FlashAttnFwdSm90INS1_25CollectiveMainloopFwdSm90ILi2EN4cute5tupleIJNS5_1CILi1EEES8_S8_EEENS6_IJNS7_ILi128EEENS7_ILi96EEENS7_ILi64EEEEEELi256ENS_6half_tEfNS_4arch4Sm90ELb1ELb0ELb0ELb0ELb1ELb0ELb0ELb1ELb0ELb1ELb0ELb0EEENS1_21CollectiveEpilogueFwdINS6_IJSA_NS7_ILi256EEESB_EEES9_SE_SG_Li256ELb0ELb1ELb0ELb0EEENS1_30DynamicPersistentTileSchedulerILi256ELi128ELb0ELb1ELb1EEEEEEEEEvNT_6ParamsE --------------------------
	.section	.text._ZN7cutlass13device_kernelIN5flash11enable_sm90INS1_16FlashAttnFwdSm90INS1_25CollectiveMainloopFwdSm90ILi2EN4cute5tupleIJNS5_1CILi1EEES8_S8_EEENS6_IJNS7_ILi128EEENS7_ILi96EEENS7_ILi64EEEEEELi256ENS_6half_tEfNS_4arch4Sm90ELb1ELb0ELb0ELb0ELb1ELb0ELb0ELb1ELb0ELb1ELb0ELb0EEENS1_21CollectiveEpilogueFwdINS6_IJSA_NS7_ILi256EEESB_EEES9_SE_SG_Li256ELb0ELb1ELb0ELb0EEENS1_30DynamicPersistentTileSchedulerILi256ELi128ELb0ELb1ELb1EEEEEEEEEvNT_6ParamsE,"ax",@progbits
	.align	128
.text._ZN7cutlass13device_kernelIN5flash11enable_sm90INS1_16FlashAttnFwdSm90INS1_25CollectiveMainloopFwdSm90ILi2EN4cute5tupleIJNS5_1CILi1EEES8_S8_EEENS6_IJNS7_ILi128EEENS7_ILi96EEENS7_ILi64EEEEEELi256ENS_6half_tEfNS_4arch4Sm90ELb1ELb0ELb0ELb0ELb1ELb0ELb0ELb1ELb0ELb1ELb0ELb0EEENS1_21CollectiveEpilogueFwdINS6_IJSA_NS7_ILi256EEESB_EEES9_SE_SG_Li256ELb0ELb1ELb0ELb0EEENS1_30DynamicPersistentTileSchedulerILi256ELi128ELb0ELb1ELb1EEEEEEEEEvNT_6ParamsE:
        .type           _ZN7cutlass13device_kernelIN5flash11enable_sm90INS1_16FlashAttnFwdSm90INS1_25CollectiveMainloopFwdSm90ILi2EN4cute5tupleIJNS5_1CILi1EEES8_S8_EEENS6_IJNS7_ILi128EEENS7_ILi96EEENS7_ILi64EEEEEELi256ENS_6half_tEfNS_4arch4Sm90ELb1ELb0ELb0ELb0ELb1ELb0ELb0ELb1ELb0ELb1ELb0ELb0EEENS1_21CollectiveEpilogueFwdINS6_IJSA_NS7_ILi256EEESB_EEES9_SE_SG_Li256ELb0ELb1ELb0ELb0EEENS1_30DynamicPersistentTileSchedulerILi256ELi128ELb0ELb1ELb1EEEEEEEEEvNT_6ParamsE,@function
        .size           _ZN7cutlass13device_kernelIN5flash11enable_sm90INS1_16FlashAttnFwdSm90INS1_25CollectiveMainloopFwdSm90ILi2EN4cute5tupleIJNS5_1CILi1EEES8_S8_EEENS6_IJNS7_ILi128EEENS7_ILi96EEENS7_ILi64EEEEEELi256ENS_6half_tEfNS_4arch4Sm90ELb1ELb0ELb0ELb0ELb1ELb0ELb0ELb1ELb0ELb1ELb0ELb0EEENS1_21CollectiveEpilogueFwdINS6_IJSA_NS7_ILi256EEESB_EEES9_SE_SG_Li256ELb0ELb1ELb0ELb0EEENS1_30DynamicPersistentTileSchedulerILi256ELi128ELb0ELb1ELb1EEEEEEEEEvNT_6ParamsE,(.L_x_30 - _ZN7cutlass13device_kernelIN5flash11enable_sm90INS1_16FlashAttnFwdSm90INS1_25CollectiveMainloopFwdSm90ILi2EN4cute5tupleIJNS5_1CILi1EEES8_S8_EEENS6_IJNS7_ILi128EEENS7_ILi96EEENS7_ILi64EEEEEELi256ENS_6half_tEfNS_4arch4Sm90ELb1ELb0ELb0ELb0ELb1ELb0ELb0ELb1ELb0ELb1ELb0ELb0EEENS1_21CollectiveEpilogueFwdINS6_IJSA_NS7_ILi256EEESB_EEES9_SE_SG_Li256ELb0ELb1ELb0ELb0EEENS1_30DynamicPersistentTileSchedulerILi256ELi128ELb0ELb1ELb1EEEEEEEEEvNT_6ParamsE)
        .other          _ZN7cutlass13device_kernelIN5flash11enable_sm90INS1_16FlashAttnFwdSm90INS1_25CollectiveMainloopFwdSm90ILi2EN4cute5tupleIJNS5_1CILi1EEES8_S8_EEENS6_IJNS7_ILi128EEENS7_ILi96EEENS7_ILi64EEEEEELi256ENS_6half_tEfNS_4arch4Sm90ELb1ELb0ELb0ELb0ELb1ELb0ELb0ELb1ELb0ELb1ELb0ELb0EEENS1_21CollectiveEpilogueFwdINS6_IJSA_NS7_ILi256EEESB_EEES9_SE_SG_Li256ELb0ELb1ELb0ELb0EEENS1_30DynamicPersistentTileSchedulerILi256ELi128ELb0ELb1ELb1EEEEEEEEEvNT_6ParamsE,@"STO_CUDA_ENTRY STV_DEFAULT"
_ZN7cutlass13device_kernelIN5flash11enable_sm90INS1_16FlashAttnFwdSm90INS1_25CollectiveMainloopFwdSm90ILi2EN4cute5tupleIJNS5_1CILi1EEES8_S8_EEENS6_IJNS7_ILi128EEENS7_ILi96EEENS7_ILi64EEEEEELi256ENS_6half_tEfNS_4arch4Sm90ELb1ELb0ELb0ELb0ELb1ELb0ELb0ELb1ELb0ELb1ELb0ELb0EEENS1_21CollectiveEpilogueFwdINS6_IJSA_NS7_ILi256EEESB_EEES9_SE_SG_Li256ELb0ELb1ELb0ELb0EEENS1_30DynamicPersistentTileSchedulerILi256ELi128ELb0ELb1ELb1EEEEEEEEEvNT_6ParamsE:
[----:B------:R-:W-:Y:S01]  /*0000*/  LDC R1, c[0x0][0x37c] ;  /* 0x0000df00ff017b82 */ /* 0x000fe20000000800 */
[----:B------:R-:W-:Y:S05]  /*0010*/  EXIT ;  /* 0x000000000000794d */ /* 0x000fea0003800000 */
.L_x_12:
        /* <DEDUP_REMOVED lines=14> */
.L_x_30:


//--------------------- .text._ZN7cutlass13device_kernelIN5flash11enable_sm90INS1_16FlashAttnFwdSm90INS1_25CollectiveMainloopFwdSm90ILi2EN4cute5tupleIJNS5_1CILi1EEES8_S8_EEENS6_IJNS7_ILi128EEENS7_ILi96EEENS7_ILi64EEEEEELi256ENS_6half_tEfNS_4arch4Sm90ELb1ELb0ELb0ELb0ELb1ELb0ELb1ELb1ELb0ELb1ELb0ELb0EEENS1_21CollectiveEpilogueFwdINS6_IJSA_NS7_ILi256EEESB_EEES9_SE_SG_Li256ELb0ELb1ELb0ELb0EEENS1_30DynamicPersistentTileSchedulerILi256ELi128ELb0ELb1ELb1EEEEEEEEEvNT_6ParamsE --------------------------
	.section	.text._ZN7cutlass13device_kernelIN5flash11enable_sm90INS1_16FlashAttnFwdSm90INS1_25CollectiveMainloopFwdSm90ILi2EN4cute5tupleIJNS5_1CILi1EEES8_S8_EEENS6_IJNS7_ILi128EEENS7_ILi96EEENS7_ILi64EEEEEELi256ENS_6half_tEfNS_4arch4Sm90ELb1ELb0ELb0ELb0ELb1ELb0ELb1ELb1ELb0ELb1ELb0ELb0EEENS1_21CollectiveEpilogueFwdINS6_IJSA_NS7_ILi256EEESB_EEES9_SE_SG_Li256ELb0ELb1ELb0ELb0EEENS1_30DynamicPersistentTileSchedulerILi256ELi128ELb0ELb1ELb1EEEEEEEEEvNT_6ParamsE,"ax",@progbits
	.align	128
.text._ZN7cutlass13device_kernelIN5flash11enable_sm90INS1_16FlashAttnFwdSm90INS1_25CollectiveMainloopFwdSm90ILi2EN4cute5tupleIJNS5_1CILi1EEES8_S8_EEENS6_IJNS7_ILi128EEENS7_ILi96EEENS7_ILi64EEEEEELi256ENS_6half_tEfNS_4arch4Sm90ELb1ELb0ELb0ELb0ELb1ELb0ELb1ELb1ELb0ELb1ELb0ELb0EEENS1_21CollectiveEpilogueFwdINS6_IJSA_NS7_ILi256EEESB_EEES9_SE_SG_Li256ELb0ELb1ELb0ELb0EEENS1_30DynamicPersistentTileSchedulerILi256ELi128ELb0ELb1ELb1EEEEEEEEEvNT_6ParamsE:
        .type           _ZN7cutlass13device_kernelIN5flash11enable_sm90INS1_16FlashAttnFwdSm90INS1_25CollectiveMainloopFwdSm90ILi2EN4cute5tupleIJNS5_1CILi1EEES8_S8_EEENS6_IJNS7_ILi128EEENS7_ILi96EEENS7_ILi64EEEEEELi256ENS_6half_tEfNS_4arch4Sm90ELb1ELb0ELb0ELb0ELb1ELb0ELb1ELb1ELb0ELb1ELb0ELb0EEENS1_21CollectiveEpilogueFwdINS6_IJSA_NS7_ILi256EEESB_EEES9_SE_SG_Li256ELb0ELb1ELb0ELb0EEENS1_30DynamicPersistentTileSchedulerILi256ELi128ELb0ELb1ELb1EEEEEEEEEvNT_6ParamsE,@function
        .size           _ZN7cutlass13device_kernelIN5flash11enable_sm90INS1_16FlashAttnFwdSm90INS1_25CollectiveMainloopFwdSm90ILi2EN4cute5tupleIJNS5_1CILi1EEES8_S8_EEENS6_IJNS7_ILi128EEENS7_ILi96EEENS7_ILi64EEEEEELi256ENS_6half_tEfNS_4arch4Sm90ELb1ELb0ELb0ELb0ELb1ELb0ELb1ELb1ELb0ELb1ELb0ELb0EEENS1_21CollectiveEpilogueFwdINS6_IJSA_NS7_ILi256EEESB_EEES9_SE_SG_Li256ELb0ELb1ELb0ELb0EEENS1_30DynamicPersistentTileSchedulerILi256ELi128ELb0ELb1ELb1EEEEEEEEEvNT_6ParamsE,(.L_x_31 - _ZN7cutlass13device_kernelIN5flash11enable_sm90INS1_16FlashAttnFwdSm90INS1_25CollectiveMainloopFwdSm90ILi2EN4cute5tupleIJNS5_1CILi1EEES8_S8_EEENS6_IJNS7_ILi128EEENS7_ILi96EEENS7_ILi64EEEEEELi256ENS_6half_tEfNS_4arch4Sm90ELb1ELb0ELb0ELb0ELb1ELb0ELb1ELb1ELb0ELb1ELb0ELb0EEENS1_21CollectiveEpilogueFwdINS6_IJSA_NS7_ILi256EEESB_EEES9_SE_SG_Li256ELb0ELb1ELb0ELb0EEENS1_30DynamicPersistentTileSchedulerILi256ELi128ELb0ELb1ELb1EEEEEEEEEvNT_6ParamsE)
        .other          _ZN7cutlass13device_kernelIN5flash11enable_sm90INS1_16FlashAttnFwdSm90INS1_25CollectiveMainloopFwdSm90ILi2EN4cute5tupleIJNS5_1CILi1EEES8_S8_EEENS6_IJNS7_ILi128EEENS7_ILi96EEENS7_ILi64EEEEEELi256ENS_6half_tEfNS_4arch4Sm90ELb1ELb0ELb0ELb0ELb1ELb0ELb1ELb1ELb0ELb1ELb0ELb0EEENS1_21CollectiveEpilogueFwdINS6_IJSA_NS7_ILi256EEESB_EEES9_SE_SG_Li256ELb0ELb1ELb0ELb0EEENS1_30DynamicPersistentTileSchedulerILi256ELi128ELb0ELb1ELb1EEEEEEEEEvNT_6ParamsE,@"STO_CUDA_ENTRY STV_DEFAULT"
_ZN7cutlass13device_kernelIN5flash11enable_sm90INS1_16FlashAttnFwdSm90INS1_25CollectiveMainloopFwdSm90ILi2EN4cute5tupleIJNS5_1CILi1EEES8_S8_EEENS6_IJNS7_ILi128EEENS7_ILi96EEENS7_ILi64EEEEEELi256ENS_6half_tEfNS_4arch4Sm90ELb1ELb0ELb0ELb0ELb1ELb0ELb1ELb1ELb0ELb1ELb0ELb0EEENS1_21CollectiveEpilogueFwdINS6_IJSA_NS7_ILi256EEESB_EEES9_SE_SG_Li256ELb0ELb1ELb0ELb0EEENS1_30DynamicPersistentTileSchedulerILi256ELi128ELb0ELb1ELb1EEEEEEEEEvNT_6ParamsE:
[----:B------:R-:W-:Y:S01]  /*0000*/  LDC R1, c[0x0][0x37c] ;  /* 0x0000df00ff017b82 */ /* 0x000fe20000000800 */
[----:B------:R-:W-:Y:S05]  /*0010*/  EXIT ;  /* 0x000000000000794d */ /* 0x000fea0003800000 */
.L_x_13:
        /* <DEDUP_REMOVED lines=14> */
.L_x_31:


//--------------------- .text._ZN7cutlass13device_kernelIN5flash11enable_sm90INS1_16FlashAttnFwdSm90INS1_25CollectiveMainloopFwdSm90ILi2EN4cute5tupleIJNS5_1CILi1EEES8_S8_EEENS6_IJNS7_ILi128EEENS7_ILi96EEENS7_ILi64EEEEEELi256ENS_6half_tEfNS_4arch4Sm90ELb1ELb0ELb0ELb1ELb1ELb0ELb0ELb1ELb0ELb1ELb0ELb0EEENS1_21CollectiveEpilogueFwdINS6_IJSA_NS7_ILi256EEESB_EEES9_SE_SG_Li256ELb1ELb1ELb0ELb0EEENS1_36VarlenDynamicPersistentTileSchedulerILi128ELi96ELi256ELi128ELb0ELb1ELb1ELb1ELb1ELb1EEEEEEEEEvNT_6ParamsE --------------------------
	.section	.text._ZN7cutlass13device_kernelIN5flash11enable_sm90INS1_16FlashAttnFwdSm90INS1_25CollectiveMainloopFwdSm90ILi2EN4cute5tupleIJNS5_1CILi1EEES8_S8_EEENS6_IJNS7_ILi128EEENS7_ILi96EEENS7_ILi64EEEEEELi256ENS_6half_tEfNS_4arch4Sm90ELb1ELb0ELb0ELb1ELb1ELb0ELb0ELb1ELb0ELb1ELb0ELb0EEENS1_21CollectiveEpilogueFwdINS6_IJSA_NS7_ILi256EEESB_EEES9_SE_SG_Li256ELb1ELb1ELb0ELb0EEENS1_36VarlenDynamicPersistentTileSchedulerILi128ELi96ELi256ELi128ELb0ELb1ELb1ELb1ELb1ELb1EEEEEEEEEvNT_6ParamsE,"ax",@progbits
	.align	128
.text._ZN7cutlass13device_kernelIN5flash11enable_sm90INS1_16FlashAttnFwdSm90INS1_25CollectiveMainloopFwdSm90ILi2EN4cute5tupleIJNS5_1CILi1EEES8_S8_EEENS6_IJNS7_ILi128EEENS7_ILi96EEENS7_ILi64EEEEEELi256ENS_6half_tEfNS_4arch4Sm90ELb1ELb0ELb0ELb1ELb1ELb0ELb0ELb1ELb0ELb1ELb0ELb0EEENS1_21CollectiveEpilogueFwdINS6_IJSA_NS7_ILi256EEESB_EEES9_SE_SG_Li256ELb1ELb1ELb0ELb0EEENS1_36VarlenDynamicPersistentTileSchedulerILi128ELi96ELi256ELi128ELb0ELb1ELb1ELb1ELb1ELb1EEEEEEEEEvNT_6ParamsE:
        .type           _ZN7cutlass13device_kernelIN5flash11enable_sm90INS1_16FlashAttnFwdSm90INS1_25CollectiveMainloopFwdSm90ILi2EN4cute5tupleIJNS5_1CILi1EEES8_S8_EEENS6_IJNS7_ILi128EEENS7_ILi96EEENS7_ILi64EEEEEELi256ENS_6half_tEfNS_4arch4Sm90ELb1ELb0ELb0ELb1ELb1ELb0ELb0ELb1ELb0ELb1ELb0ELb0EEENS1_21CollectiveEpilogueFwdINS6_IJSA_NS7_ILi256EEESB_EEES9_SE_SG_Li256ELb1ELb1ELb0ELb0EEENS1_36VarlenDynamicPersistentTileSchedulerILi128ELi96ELi256ELi128ELb0ELb1ELb1ELb1ELb1ELb1EEEEEEEEEvNT_6ParamsE,@function
        .size           _ZN7cutlass13device_kernelIN5flash11enable_sm90INS1_16FlashAttnFwdSm90INS1_25CollectiveMainloopFwdSm90ILi2EN4cute5tupleIJNS5_1CILi1EEES8_S8_EEENS6_IJNS7_ILi128EEENS7_ILi96EEENS7_ILi64EEEEEELi256ENS_6half_tEfNS_4arch4Sm90ELb1ELb0ELb0ELb1ELb1ELb0ELb0ELb1ELb0ELb1ELb0ELb0EEENS1_21CollectiveEpilogueFwdINS6_IJSA_NS7_ILi256EEESB_EEES9_SE_SG_Li256ELb1ELb1ELb0ELb0EEENS1_36VarlenDynamicPersistentTileSchedulerILi128ELi96ELi256ELi128ELb0ELb1ELb1ELb1ELb1ELb1EEEEEEEEEvNT_6ParamsE,(.L_x_32 - _ZN7cutlass13device_kernelIN5flash11enable_sm90INS1_16FlashAttnFwdSm90INS1_25CollectiveMainloopFwdSm90ILi2EN4cute5tupleIJNS5_1CILi1EEES8_S8_EEENS6_IJNS7_ILi128EEENS7_ILi96EEENS7_ILi64EEEEEELi256ENS_6half_tEfNS_4arch4Sm90ELb1ELb0ELb0ELb1ELb1ELb0ELb0ELb1ELb0ELb1ELb0ELb0EEENS1_21CollectiveEpilogueFwdINS6_IJSA_NS7_ILi256EEESB_EEES9_SE_SG_Li256ELb1ELb1ELb0ELb0EEENS1_36VarlenDynamicPersistentTileSchedulerILi128ELi96ELi256ELi128ELb0ELb1ELb1ELb1ELb1ELb1EEEEEEEEEvNT_6ParamsE)
        .other          _ZN7cutlass13device_kernelIN5flash11enable_sm90INS1_16FlashAttnFwdSm90INS1_25CollectiveMainloopFwdSm90ILi2EN4cute5tupleIJNS5_1CILi1EEES8_S8_EEENS6_IJNS7_ILi128EEENS7_ILi96EEENS7_ILi64EEEEEELi256ENS_6half_tEfNS_4arch4Sm90ELb1ELb0ELb0ELb1ELb1ELb0ELb0ELb1ELb0ELb1ELb0ELb0EEENS1_21CollectiveEpilogueFwdINS6_IJSA_NS7_ILi256EEESB_EEES9_SE_SG_Li256ELb1ELb1ELb0ELb0EEENS1_36VarlenDynamicPersistentTileSchedulerILi128ELi96ELi256ELi128ELb0ELb1ELb1ELb1ELb1ELb1EEEEEEEEEvNT_6ParamsE,@"STO_CUDA_ENTRY STV_DEFAULT"
_ZN7cutlass13device_kernelIN5flash11enable_sm90INS1_16FlashAttnFwdSm90INS1_25CollectiveMainloopFwdSm90ILi2EN4cute5tupleIJNS5_1CILi1EEES8_S8_EEENS6_IJNS7_ILi128EEENS7_ILi96EEENS7_ILi64EEEEEELi256ENS_6half_tEfNS_4arch4Sm90ELb1ELb0ELb0ELb1ELb1ELb0ELb0ELb1ELb0ELb1ELb0ELb0EEENS1_21CollectiveEpilogueFwdINS6_IJSA_NS7_ILi256EEESB_EEES9_SE_SG_Li256ELb1ELb1ELb0ELb0EEENS1_36VarlenDynamicPersistentTileSchedulerILi128ELi96ELi256ELi128ELb0ELb1ELb1ELb1ELb1ELb1EEEEEEEEEvNT_6ParamsE:
[----:B------:R-:W-:Y:S01]  /*0000*/  LDC R1, c[0x0][0x37c] ;  /* 0x0000df00ff017b82 */ /* 0x000fe20000000800 */
[----:B------:R-:W-:Y:S05]  /*0010*/  EXIT ;  /* 0x000000000000794d */ /* 0x000fea0003800000 */
.L_x_14:
        /* <DEDUP_REMOVED lines=14> */
.L_x_32:


//--------------------- .text._ZN7cutlass13device_kernelIN5flash11enable_sm90INS1_16FlashAttnFwdSm90INS1_25CollectiveMainloopFwdSm90ILi2EN4cute5tupleIJNS5_1CILi1EEES8_S8_EEENS6_IJNS7_ILi128EEENS7_ILi96EEENS7_ILi64EEEEEELi256ENS_6half_tEfNS_4arch4Sm90ELb1ELb0ELb0ELb1ELb1ELb1ELb0ELb1ELb0ELb1ELb0ELb0EEENS1_21CollectiveEpilogueFwdINS6_IJSA_NS7_ILi256EEESB_EEES9_SE_SG_Li256ELb1ELb1ELb0ELb0EEENS1_36VarlenDynamicPersistentTileSchedulerILi128ELi96ELi256ELi128ELb0ELb1ELb1ELb1ELb1ELb1EEEEEEEEEvNT_6ParamsE --------------------------
	.section	.text._ZN7cutlass13device_kernelIN5flash11enable_sm90INS1_16FlashAttnFwdSm90INS1_25CollectiveMainloopFwdSm90ILi2EN4cute5tupleIJNS5_1CILi1EEES8_S8_EEENS6_IJNS7_ILi128EEENS7_ILi96EEENS7_ILi64EEEEEELi256ENS_6half_tEfNS_4arch4Sm90ELb1ELb0ELb0ELb1ELb1ELb1ELb0ELb1ELb0ELb1ELb0ELb0EEENS1_21CollectiveEpilogueFwdINS6_IJSA_NS7_ILi256EEESB_EEES9_SE_SG_Li256ELb1ELb1ELb0ELb0EEENS1_36VarlenDynamicPersistentTileSchedulerILi128ELi96ELi256ELi128ELb0ELb1ELb1ELb1ELb1ELb1EEEEEEEEEvNT_6ParamsE,"ax",@progbits
	.align	128
.text._ZN7cutlass13device_kernelIN5flash11enable_sm90INS1_16FlashAttnFwdSm90INS1_25CollectiveMainloopFwdSm90ILi2EN4cute5tupleIJNS5_1CILi1EEES8_S8_EEENS6_IJNS7_ILi128EEENS7_ILi96EEENS7_ILi64EEEEEELi256ENS_6half_tEfNS_4arch4Sm90ELb1ELb0ELb0ELb1ELb1ELb1ELb0ELb1ELb0ELb1ELb0ELb0EEENS1_21CollectiveEpilogueFwdINS6_IJSA_NS7_ILi256EEESB_EEES9_SE_SG_Li256ELb1ELb1ELb0ELb0EEENS1_36VarlenDynamicPersistentTileSchedulerILi128ELi96ELi256ELi128ELb0ELb1ELb1ELb1ELb1ELb1EEEEEEEEEvNT_6ParamsE:
        .type           _ZN7cutlass13device_kernelIN5flash11enable_sm90INS1_16FlashAttnFwdSm90INS1_25CollectiveMainloopFwdSm90ILi2EN4cute5tupleIJNS5_1CILi1EEES8_S8_EEENS6_IJNS7_ILi128EEENS7_ILi96EEENS7_ILi64EEEEEELi256ENS_6half_tEfNS_4arch4Sm90ELb1ELb0ELb0ELb1ELb1ELb1ELb0ELb1ELb0ELb1ELb0ELb0EEENS1_21CollectiveEpilogueFwdINS6_IJSA_NS7_ILi256EEESB_EEES9_SE_SG_Li256ELb1ELb1ELb0ELb0EEENS1_36VarlenDynamicPersistentTileSchedulerILi128ELi96ELi256ELi128ELb0ELb1ELb1ELb1ELb1ELb1EEEEEEEEEvNT_6ParamsE,@function
        .size           _ZN7cutlass13device_kernelIN5flash11enable_sm90INS1_16FlashAttnFwdSm90INS1_25CollectiveMainloopFwdSm90ILi2EN4cute5tupleIJNS5_1CILi1EEES8_S8_EEENS6_IJNS7_ILi128EEENS7_ILi96EEENS7_ILi64EEEEEELi256ENS_6half_tEfNS_4arch4Sm90ELb1ELb0ELb0ELb1ELb1ELb1ELb0ELb1ELb0ELb1ELb0ELb0EEENS1_21CollectiveEpilogueFwdINS6_IJSA_NS7_ILi256EEESB_EEES9_SE_SG_Li256ELb1ELb1ELb0ELb0EEENS1_36VarlenDynamicPersistentTileSchedulerILi128ELi96ELi256ELi128ELb0ELb1ELb1ELb1ELb1ELb1EEEEEEEEEvNT_6ParamsE,(.L_x_33 - _ZN7cutlass13device_kernelIN5flash11enable_sm90INS1_16FlashAttnFwdSm90INS1_25CollectiveMainloopFwdSm90ILi2EN4cute5tupleIJNS5_1CILi1EEES8_S8_EEENS6_IJNS7_ILi128EEENS7_ILi96EEENS7_ILi64EEEEEELi256ENS_6half_tEfNS_4arch4Sm90ELb1ELb0ELb0ELb1ELb1ELb1ELb0ELb1ELb0ELb1ELb0ELb0EEENS1_21CollectiveEpilogueFwdINS6_IJSA_NS7_ILi256EEESB_EEES9_SE_SG_Li256ELb1ELb1ELb0ELb0EEENS1_36VarlenDynamicPersistentTileSchedulerILi128ELi96ELi256ELi128ELb0ELb1ELb1ELb1ELb1ELb1EEEEEEEEEvNT_6ParamsE)
        .other          _ZN7cutlass13device_kernelIN5flash11enable_sm90INS1_16FlashAttnFwdSm90INS1_25CollectiveMainloopFwdSm90ILi2EN4cute5tupleIJNS5_1CILi1EEES8_S8_EEENS6_IJNS7_ILi128EEENS7_ILi96EEENS7_ILi64EEEEEELi256ENS_6half_tEfNS_4arch4Sm90ELb1ELb0ELb0ELb1ELb1ELb1ELb0ELb1ELb0ELb1ELb0ELb0EEENS1_21CollectiveEpilogueFwdINS6_IJSA_NS7_ILi256EEESB_EEES9_SE_SG_Li256ELb1ELb1ELb0ELb0EEENS1_36VarlenDynamicPersistentTileSchedulerILi128ELi96ELi256ELi128ELb0ELb1ELb1ELb1ELb1ELb1EEEEEEEEEvNT_6ParamsE,@"STO_CUDA_ENTRY STV_DEFAULT"
_ZN7cutlass13device_kernelIN5flash11enable_sm90INS1_16FlashAttnFwdSm90INS1_25CollectiveMainloopFwdSm90ILi2EN4cute5tupleIJNS5_1CILi1EEES8_S8_EEENS6_IJNS7_ILi128EEENS7_ILi96EEENS7_ILi64EEEEEELi256ENS_6half_tEfNS_4arch4Sm90ELb1ELb0ELb0ELb1ELb1ELb1ELb0ELb1ELb0ELb1ELb0ELb0EEENS1_21CollectiveEpilogueFwdINS6_IJSA_NS7_ILi256EEESB_EEES9_SE_SG_Li256ELb1ELb1ELb0ELb0EEENS1_36VarlenDynamicPersistentTileSchedulerILi128ELi96ELi256ELi128ELb0ELb1ELb1ELb1ELb1ELb1EEEEEEEEEvNT_6ParamsE:
[----:B------:R-:W-:Y:S01]  /*0000*/  LDC R1, c[0x0][0x37c] ;  /* 0x0000df00ff017b82 */ /* 0x000fe20000000800 */
[----:B------:R-:W-:Y:S05]  /*0010*/  EXIT ;  /* 0x000000000000794d */ /* 0x000fea0003800000 */
.L_x_15:
        /* <DEDUP_REMOVED lines=14> */
.L_x_33:


//--------------------- .text._ZN7cutlass13device_kernelIN5flash11enable_sm90INS1_16FlashAttnFwdSm90INS1_25CollectiveMainloopFwdSm90ILi2EN4cute5tupleIJNS5_1CILi1EEES8_S8_EEENS6_IJNS7_ILi128EEENS7_ILi96EEENS7_ILi64EEEEEELi256ENS_6half_tEfNS_4arch4Sm90ELb1ELb0ELb0ELb1ELb1ELb0ELb1ELb1ELb0ELb1ELb0ELb0EEENS1_21CollectiveEpilogueFwdINS6_IJSA_NS7_ILi256EEESB_EEES9_SE_SG_Li256ELb1ELb1ELb0ELb0EEENS1_36VarlenDynamicPersistentTileSchedulerILi128ELi96ELi256ELi128ELb0ELb1ELb1ELb1ELb1ELb1EEEEEEEEEvNT_6ParamsE --------------------------
	.section	.text._ZN7cutlass13device_kernelIN5flash11enable_sm90INS1_16FlashAttnFwdSm90INS1_25CollectiveMainloopFwdSm90ILi2EN4cute5tupleIJNS5_1CILi1EEES8_S8_EEENS6_IJNS7_ILi128EEENS7_ILi96EEENS7_ILi64EEEEEELi256ENS_6half_tEfNS_4arch4Sm90ELb1ELb0ELb0ELb1ELb1ELb0ELb1ELb1ELb0ELb1ELb0ELb0EEENS1_21CollectiveEpilogueFwdINS6_IJSA_NS7_ILi256EEESB_EEES9_SE_SG_Li256ELb1ELb1ELb0ELb0EEENS1_36VarlenDynamicPersistentTileSchedulerILi128ELi96ELi256ELi128ELb0ELb1ELb1ELb1ELb1ELb1EEEEEEEEEvNT_6ParamsE,"ax",@progbits
	.align	128
.text._ZN7cutlass13device_kernelIN5flash11enable_sm90INS1_16FlashAttnFwdSm90INS1_25CollectiveMainloopFwdSm90ILi2EN4cute5tupleIJNS5_1CILi1EEES8_S8_EEENS6_IJNS7_ILi128EEENS7_ILi96EEENS7_ILi64EEEEEELi256ENS_6half_tEfNS_4arch4Sm90ELb1ELb0ELb0ELb1ELb1ELb0ELb1ELb1ELb0ELb1ELb0ELb0EEENS1_21CollectiveEpilogueFwdINS6_IJSA_NS7_ILi256EEESB_EEES9_SE_SG_Li256ELb1ELb1ELb0ELb0EEENS1_36VarlenDynamicPersistentTileSchedulerILi128ELi96ELi256ELi128ELb0ELb1ELb1ELb1ELb1ELb1EEEEEEEEEvNT_6ParamsE:
        .type           _ZN7cutlass13device_kernelIN5flash11enable_sm90INS1_16FlashAttnFwdSm90INS1_25CollectiveMainloopFwdSm90ILi2EN4cute5tupleIJNS5_1CILi1EEES8_S8_EEENS6_IJNS7_ILi128EEENS7_ILi96EEENS7_ILi64EEEEEELi256ENS_6half_tEfNS_4arch4Sm90ELb1ELb0ELb0ELb1ELb1ELb0ELb1ELb1ELb0ELb1ELb0ELb0EEENS1_21CollectiveEpilogueFwdINS6_IJSA_NS7_ILi256EEESB_EEES9_SE_SG_Li256ELb1ELb1ELb0ELb0EEENS1_36VarlenDynamicPersistentTileSchedulerILi128ELi96ELi256ELi128ELb0ELb1ELb1ELb1ELb1ELb1EEEEEEEEEvNT_6ParamsE,@function
        .size           _ZN7cutlass13device_kernelIN5flash11enable_sm90INS1_16FlashAttnFwdSm90INS1_25CollectiveMainloopFwdSm90ILi2EN4cute5tupleIJNS5_1CILi1EEES8_S8_EEENS6_IJNS7_ILi128EEENS7_ILi96EEENS7_ILi64EEEEEELi256ENS_6half_tEfNS_4arch4Sm90ELb1ELb0ELb0ELb1ELb1ELb0ELb1ELb1ELb0ELb1ELb0ELb0EEENS1_21CollectiveEpilogueFwdINS6_IJSA_NS7_ILi256EEESB_EEES9_SE_SG_Li256ELb1ELb1ELb0ELb0EEENS1_36VarlenDynamicPersistentTileSchedulerILi128ELi96ELi256ELi128ELb0ELb1ELb1ELb1ELb1ELb1EEEEEEEEEvNT_6ParamsE,(.L_x_34 - _ZN7cutlass13device_kernelIN5flash11enable_sm90INS1_16FlashAttnFwdSm90INS1_25CollectiveMainloopFwdSm90ILi2EN4cute5tupleIJNS5_1CILi1EEES8_S8_EEENS6_IJNS7_ILi128EEENS7_ILi96EEENS7_ILi64EEEEEELi256ENS_6half_tEfNS_4arch4Sm90ELb1ELb0ELb0ELb1ELb1ELb0ELb1ELb1ELb0ELb1ELb0ELb0EEENS1_21CollectiveEpilogueFwdINS6_IJSA_NS7_ILi256EEESB_EEES9_SE_SG_Li256ELb1ELb1ELb0ELb0EEENS1_36VarlenDynamicPersistentTileSchedulerILi128ELi96ELi256ELi128ELb0ELb1ELb1ELb1ELb1ELb1EEEEEEEEEvNT_6ParamsE)
        .other          _ZN7cutlass13device_kernelIN5flash11enable_sm90INS1_16FlashAttnFwdSm90INS1_25CollectiveMainloopFwdSm90ILi2EN4cute5tupleIJNS5_1CILi1EEES8_S8_EEENS6_IJNS7_ILi128EEENS7_ILi96EEENS7_ILi64EEEEEELi256ENS_6half_tEfNS_4arch4Sm90ELb1ELb0ELb0ELb1ELb1ELb0ELb1ELb1ELb0ELb1ELb0ELb0EEENS1_21CollectiveEpilogueFwdINS6_IJSA_NS7_ILi256EEESB_EEES9_SE_SG_Li256ELb1ELb1ELb0ELb0EEENS1_36VarlenDynamicPersistentTileSchedulerILi128ELi96ELi256ELi128ELb0ELb1ELb1ELb1ELb1ELb1EEEEEEEEEvNT_6ParamsE,@"STO_CUDA_ENTRY STV_DEFAULT"
_ZN7cutlass13device_kernelIN5flash11enable_sm90INS1_16FlashAttnFwdSm90INS1_25CollectiveMainloopFwdSm90ILi2EN4cute5tupleIJNS5_1CILi1EEES8_S8_EEENS6_IJNS7_ILi128EEENS7_ILi96EEENS7_ILi64EEEEEELi256ENS_6half_tEfNS_4arch4Sm90ELb1ELb0ELb0ELb1ELb1ELb0ELb1ELb1ELb0ELb1ELb0ELb0EEENS1_21CollectiveEpilogueFwdINS6_IJSA_NS7_ILi256EEESB_EEES9_SE_SG_Li256ELb1ELb1ELb0ELb0EEENS1_36VarlenDynamicPersistentTileSchedulerILi128ELi96ELi256ELi128ELb0ELb1ELb1ELb1ELb1ELb1EEEEEEEEEvNT_6ParamsE:
[----:B------:R-:W-:Y:S01]  /*0000*/  LDC R1, c[0x0][0x37c] ;  /* 0x0000df00ff017b82 */ /* 0x000fe20000000800 */
[----:B------:R-:W-:Y:S05]  /*0010*/  EXIT ;  /* 0x000000000000794d */ /* 0x000fea0003800000 */
.L_x_16:
        /* <DEDUP_REMOVED lines=14> */
.L_x_34:


//--------------------- .text._ZN7cutlass13device_kernelIN5flash11enable_sm90INS1_16FlashAttnFwdSm90INS1_25CollectiveMainloopFwdSm90ILi2EN4cute5tupleIJNS5_1CILi1EEES8_S8_EEENS6_IJNS7_ILi128EEENS7_ILi96EEENS7_ILi64EEEEEELi256ENS_6half_tEfNS_4arch4Sm90ELb1ELb0ELb0ELb1ELb1ELb1ELb1ELb1ELb0ELb1ELb0ELb0EEENS1_21CollectiveEpilogueFwdINS6_IJSA_NS7_ILi256EEESB_EEES9_SE_SG_Li256ELb1ELb1ELb0ELb0EEENS1_36VarlenDynamicPersistentTileSchedulerILi128ELi96ELi256ELi128ELb0ELb1ELb1ELb1ELb1ELb1EEEEEEEEEvNT_6ParamsE --------------------------
	.section	.text._ZN7cutlass13device_kernelIN5flash11enable_sm90INS1_16FlashAttnFwdSm90INS1_25CollectiveMainloopFwdSm90ILi2EN4cute5tupleIJNS5_1CILi1EEES8_S8_EEENS6_IJNS7_ILi128EEENS7_ILi96EEENS7_ILi64EEEEEELi256ENS_6half_tEfNS_4arch4Sm90ELb1ELb0ELb0ELb1ELb1ELb1ELb1ELb1ELb0ELb1ELb0ELb0EEENS1_21CollectiveEpilogueFwdINS6_IJSA_NS7_ILi256EEESB_EEES9_SE_SG_Li256ELb1ELb1ELb0ELb0EEENS1_36VarlenDynamicPersistentTileSchedulerILi128ELi96ELi256ELi128ELb0ELb1ELb1ELb1ELb1ELb1EEEEEEEEEvNT_6ParamsE,"ax",@progbits
	.align	128
.text._ZN7cutlass13device_kernelIN5flash11enable_sm90INS1_16FlashAttnFwdSm90INS1_25CollectiveMainloopFwdSm90ILi2EN4cute5tupleIJNS5_1CILi1EEES8_S8_EEENS6_IJNS7_ILi128EEENS7_ILi96EEENS7_ILi64EEEEEELi256ENS_6half_tEfNS_4arch4Sm90ELb1ELb0ELb0ELb1ELb1ELb1ELb1ELb1ELb0ELb1ELb0ELb0EEENS1_21CollectiveEpilogueFwdINS6_IJSA_NS7_ILi256EEESB_EEES9_SE_SG_Li256ELb1ELb1ELb0ELb0EEENS1_36VarlenDynamicPersistentTileSchedulerILi128ELi96ELi256ELi128ELb0ELb1ELb1ELb1ELb1ELb1EEEEEEEEEvNT_6ParamsE:
        .type           _ZN7cutlass13device_kernelIN5flash11enable_sm90INS1_16FlashAttnFwdSm90INS1_25CollectiveMainloopFwdSm90ILi2EN4cute5tupleIJNS5_1CILi1EEES8_S8_EEENS6_IJNS7_ILi128EEENS7_ILi96EEENS7_ILi64EEEEEELi256ENS_6half_tEfNS_4arch4Sm90ELb1ELb0ELb0ELb1ELb1ELb1ELb1ELb1ELb0ELb1ELb0ELb0EEENS1_21CollectiveEpilogueFwdINS6_IJSA_NS7_ILi256EEESB_EEES9_SE_SG_Li256ELb1ELb1ELb0ELb0EEENS1_36VarlenDynamicPersistentTileSchedulerILi128ELi96ELi256ELi128ELb0ELb1ELb1ELb1ELb1ELb1EEEEEEEEEvNT_6ParamsE,@function
        .size           _ZN7cutlass13device_kernelIN5flash11enable_sm90INS1_16FlashAttnFwdSm90INS1_25CollectiveMainloopFwdSm90ILi2EN4cute5tupleIJNS5_1CILi1EEES8_S8_EEENS6_IJNS7_ILi128EEENS7_ILi96EEENS7_ILi64EEEEEELi256ENS_6half_tEfNS_4arch4Sm90ELb1ELb0ELb0ELb1ELb1ELb1ELb1ELb1ELb0ELb1ELb0ELb0EEENS1_21CollectiveEpilogueFwdINS6_IJSA_NS7_ILi256EEESB_EEES9_SE_SG_Li256ELb1ELb1ELb0ELb0EEENS1_36VarlenDynamicPersistentTileSchedulerILi128ELi96ELi256ELi128ELb0ELb1ELb1ELb1ELb1ELb1EEEEEEEEEvNT_6ParamsE,(.L_x_35 - _ZN7cutlass13device_kernelIN5flash11enable_sm90INS1_16FlashAttnFwdSm90INS1_25CollectiveMainloopFwdSm90ILi2EN4cute5tupleIJNS5_1CILi1EEES8_S8_EEENS6_IJNS7_ILi128EEENS7_ILi96EEENS7_ILi64EEEEEELi256ENS_6half_tEfNS_4arch4Sm90ELb1ELb0ELb0ELb1ELb1ELb1ELb1ELb1ELb0ELb1ELb0ELb0EEENS1_21CollectiveEpilogueFwdINS6_IJSA_NS7_ILi256EEESB_EEES9_SE_SG_Li256ELb1ELb1ELb0ELb0EEENS1_36VarlenDynamicPersistentTileSchedulerILi128ELi96ELi256ELi128ELb0ELb1ELb1ELb1ELb1ELb1EEEEEEEEEvNT_6ParamsE)
        .other          _ZN7cutlass13device_kernelIN5flash11enable_sm90INS1_16FlashAttnFwdSm90INS1_25CollectiveMainloopFwdSm90ILi2EN4cute5tupleIJNS5_1CILi1EEES8_S8_EEENS6_IJNS7_ILi128EEENS7_ILi96EEENS7_ILi64EEEEEELi256ENS_6half_tEfNS_4arch4Sm90ELb1ELb0ELb0ELb1ELb1ELb1ELb1ELb1ELb0ELb1ELb0ELb0EEENS1_21CollectiveEpilogueFwdINS6_IJSA_NS7_ILi256EEESB_EEES9_SE_SG_Li256ELb1ELb1ELb0ELb0EEENS1_36VarlenDynamicPersistentTileSchedulerILi128ELi96ELi256ELi128ELb0ELb1ELb1ELb1ELb1ELb1EEEEEEEEEvNT_6ParamsE,@"STO_CUDA_ENTRY STV_DEFAULT"
_ZN7cutlass13device_kernelIN5flash11enable_sm90INS1_16FlashAttnFwdSm90INS1_25CollectiveMainloopFwdSm90ILi2EN4cute5tupleIJNS5_1CILi1EEES8_S8_EEENS6_IJNS7_ILi128EEENS7_ILi96EEENS7_ILi64EEEEEELi256ENS_6half_tEfNS_4arch4Sm90ELb1ELb0ELb0ELb1ELb1ELb1ELb1ELb1ELb0ELb1ELb0ELb0EEENS1_21CollectiveEpilogueFwdINS6_IJSA_NS7_ILi256EEESB_EEES9_SE_SG_Li256ELb1ELb1ELb0ELb0EEENS1_36VarlenDynamicPersistentTileSchedulerILi128ELi96ELi256ELi128ELb0ELb1ELb1ELb1ELb1ELb1EEEEEEEEEvNT_6ParamsE:
[----:B------:R-:W-:Y:S01]  /*0000*/  LDC R1, c[0x0][0x37c] ;  /* 0x0000df00ff017b82 */ /* 0x000fe20000000800 */
[----:B------:R-:W-:Y:S05]  /*0010*/  EXIT ;  /* 0x000000000000794d */ /* 0x000fea0003800000 */
.L_x_17:
        /* <DEDUP_REMOVED lines=14> */
.L_x_35:


//--------------------- .nv.shared.reserved.0     --------------------------
	.section	.nv.shared.reserved.0,"aw",@nobits
	.weak		__nv_reservedSMEM_offset_0_alias
	.size		__nv_reservedSMEM_offset_0_alias, 0, 64
	.other		__nv_reservedSMEM_offset_0_alias,@"STO_CUDA_RESERVED_SHARED STV_DEFAULT"
__nv_reservedSMEM_offset_0_alias:
	.zero		0
	.zero		64


//--------------------- .nv.global                --------------------------
	.section	.nv.global,"aw",@nobits
.nv.global:
	.type		_ZN75_INTERNAL_f9ca7171_39_flash_fwd_hdim64_256_fp16_paged_sm90_cu_21e1f8cb_32504cute1_E,@object
	.size		_ZN75_INTERNAL_f9ca7171_39_flash_fwd_hdim64_256_fp16_paged_sm90_cu_21e1f8cb_32504cute1_E,(_ZN75_INTERNAL_f9ca7171_39_flash_fwd_hdim64_256_fp16_paged_sm90_cu_21e1f8cb_32504cuda3std3__45__cpo6cbeginE - _ZN75_INTERNAL_f9ca7171_39_flash_fwd_hdim64_256_fp16_paged_sm90_cu_21e1f8cb_32504cute1_E)
_ZN75_INTERNAL_f9ca7171_39_flash_fwd_hdim64_256_fp16_paged_sm90_cu_21e1f8cb_32504cute1_E:
	.zero		1
	.type		_ZN75_INTERNAL_f9ca7171_39_flash_fwd_hdim64_256_fp16_paged_sm90_cu_21e1f8cb_32504cuda3std3__45__cpo6cbeginE,@object
	.size		_ZN75_INTERNAL_f9ca7171_39_flash_fwd_hdim64_256_fp16_paged_sm90_cu_21e1f8cb_32504cuda3std3__45__cpo6cbeginE,(_ZN75_INTERNAL_f9ca7171_39_flash_fwd_hdim64_256_fp16_paged_sm90_cu_21e1f8cb_32504cuda3std3__48in_placeE - _ZN75_INTERNAL_f9ca7171_39_flash_fwd_hdim64_256_fp16_paged_sm90_cu_21e1f8cb_32504cuda3std3__45__cpo6cbeginE)
_ZN75_INTERNAL_f9ca7171_39_flash_fwd_hdim64_256_fp16_paged_sm90_cu_21e1f8cb_32504cuda3std3__45__cpo6cbeginE:
	.zero		1
	.type		_ZN75_INTERNAL_f9ca7171_39_flash_fwd_hdim64_256_fp16_paged_sm90_cu_21e1f8cb_32504cuda3std3__48in_placeE,@object
	.size		_ZN75_INTERNAL_f9ca7171_39_flash_fwd_hdim64_256_fp16_paged_sm90_cu_21e1f8cb_32504cuda3std3__48in_placeE,(_ZN75_INTERNAL_f9ca7171_39_flash_fwd_hdim64_256_fp16_paged_sm90_cu_21e1f8cb_32504cuda3std6ranges3__45__cpo9iter_moveE - _ZN75_INTERNAL_f9ca7171_39_flash_fwd_hdim64_256_fp16_paged_sm90_cu_21e1f8cb_32504cuda3std3__48in_placeE)
_ZN75_INTERNAL_f9ca7171_39_flash_fwd_hdim64_256_fp16_paged_sm90_cu_21e1f8cb_32504cuda3std3__48in_placeE:
	.zero		1
	.type		_ZN75_INTERNAL_f9ca7171_39_flash_fwd_hdim64_256_fp16_paged_sm90_cu_21e1f8cb_32504cuda3std6ranges3__45__cpo9iter_moveE,@object
	.size		_ZN75_INTERNAL_f9ca7171_39_flash_fwd_hdim64_256_fp16_paged_sm90_cu_21e1f8cb_32504cuda3std6ranges3__45__cpo9iter_moveE,(_ZN75_INTERNAL_f9ca7171_39_flash_fwd_hdim64_256_fp16_paged_sm90_cu_21e1f8cb_32504cuda3std3__45__cpo5beginE - _ZN75_INTERNAL_f9ca7171_39_flash_fwd_hdim64_256_fp16_paged_sm90_cu_21e1f8cb_32504cuda3std6ranges3__45__cpo9iter_moveE)
_ZN75_INTERNAL_f9ca7171_39_flash_fwd_hdim64_256_fp16_paged_sm90_cu_21e1f8cb_32504cuda3std6ranges3__45__cpo9iter_moveE:
	.zero		1
	.type		_ZN75_INTERNAL_f9ca7171_39_flash_fwd_hdim64_256_fp16_paged_sm90_cu_21e1f8cb_32504cuda3std3__45__cpo5beginE,@object
	.size		_ZN75_INTERNAL_f9ca7171_39_flash_fwd_hdim64_256_fp16_paged_sm90_cu_21e1f8cb_32504cuda3std3__45__cpo5beginE,(_ZN75_INTERNAL_f9ca7171_39_flash_fwd_hdim64_256_fp16_paged_sm90_cu_21e1f8cb_32504cuda3std3__477_GLOBAL__N__f9ca7171_39_flash_fwd_hdim64_256_fp16_paged_sm90_cu_21e1f8cb_32506ignoreE - _ZN75_INTERNAL_f9ca7171_39_flash_fwd_hdim64_256_fp16_paged_sm90_cu_21e1f8cb_32504cuda3std3__45__cpo5beginE)
_ZN75_INTERNAL_f9ca7171_39_flash_fwd_hdim64_256_fp16_paged_sm90_cu_21e1f8cb_32504cuda3std3__45__cpo5beginE:
	.zero		1
	.type		_ZN75_INTERNAL_f9ca7171_39_flash_fwd_hdim64_256_fp16_paged_sm90_cu_21e1f8cb_32504cuda3std3__477_GLOBAL__N__f9ca7171_39_flash_fwd_hdim64_256_fp16_paged_sm90_cu_21e1f8cb_32506ignoreE,@object
	.size		_ZN75_INTERNAL_f9ca7171_39_flash_fwd_hdim64_256_fp16_paged_sm90_cu_21e1f8cb_32504cuda3std3__477_GLOBAL__N__f9ca7171_39_flash_fwd_hdim64_256_fp16_paged_sm90_cu_21e1f8cb_32506ignoreE,(_ZN75_INTERNAL_f9ca7171_39_flash_fwd_hdim64_256_fp16_paged_sm90_cu_21e1f8cb_32504cute7productE - _ZN75_INTERNAL_f9ca7171_39_flash_fwd_hdim64_256_fp16_paged_sm90_cu_21e1f8cb_32504cuda3std3__477_GLOBAL__N__f9ca7171_39_flash_fwd_hdim64_256_fp16_paged_sm90_cu_21e1f8cb_32506ignoreE)
_ZN75_INTERNAL_f9ca7171_39_flash_fwd_hdim64_256_fp16_paged_sm90_cu_21e1f8cb_32504cuda3std3__477_GLOBAL__N__f9ca7171_39_flash_fwd_hdim64_256_fp16_paged_sm90_cu_21e1f8cb_32506ignoreE:
	.zero		1
	.type		_ZN75_INTERNAL_f9ca7171_39_flash_fwd_hdim64_256_fp16_paged_sm90_cu_21e1f8cb_32504cute7productE,@object
	.size		_ZN75_INTERNAL_f9ca7171_39_flash_fwd_hdim64_256_fp16_paged_sm90_cu_21e1f8cb_32504cute7productE,(_ZN75_INTERNAL_f9ca7171_39_flash_fwd_hdim64_256_fp16_paged_sm90_cu_21e1f8cb_32504cuda3std3__45__cpo3endE - _ZN75_INTERNAL_f9ca7171_39_flash_fwd_hdim64_256_fp16_paged_sm90_cu_21e1f8cb_32504cute7productE)
_ZN75_INTERNAL_f9ca7171_39_flash_fwd_hdim64_256_fp16_paged_sm90_cu_21e1f8cb_32504cute7productE:
	.zero		1
	.type		_ZN75_INTERNAL_f9ca7171_39_flash_fwd_hdim64_256_fp16_paged_sm90_cu_21e1f8cb_32504cuda3std3__45__cpo3endE,@object
	.size		_ZN75_INTERNAL_f9ca7171_39_flash_fwd_hdim64_256_fp16_paged_sm90_cu_21e1f8cb_32504cuda3std3__45__cpo3endE,(_ZN75_INTERNAL_f9ca7171_39_flash_fwd_hdim64_256_fp16_paged_sm90_cu_21e1f8cb_32504cuda3std3__419piecewise_constructE - _ZN75_INTERNAL_f9ca7171_39_flash_fwd_hdim64_256_fp16_paged_sm90_cu_21e1f8cb_32504cuda3std3__45__cpo3endE)
_ZN75_INTERNAL_f9ca7171_39_flash_fwd_hdim64_256_fp16_paged_sm90_cu_21e1f8cb_32504cuda3std3__45__cpo3endE:
	.zero		1
	.type		_ZN75_INTERNAL_f9ca7171_39_flash_fwd_hdim64_256_fp16_paged_sm90_cu_21e1f8cb_32504cuda3std3__419piecewise_constructE,@object
	.size		_ZN75_INTERNAL_f9ca7171_39_flash_fwd_hdim64_256_fp16_paged_sm90_cu_21e1f8cb_32504cuda3std3__419piecewise_constructE,(_ZN75_INTERNAL_f9ca7171_39_flash_fwd_hdim64_256_fp16_paged_sm90_cu_21e1f8cb_32504cuda3std3__45__cpo4cendE - _ZN75_INTERNAL_f9ca7171_39_flash_fwd_hdim64_256_fp16_paged_sm90_cu_21e1f8cb_32504cuda3std3__419piecewise_constructE)
_ZN75_INTERNAL_f9ca7171_39_flash_fwd_hdim64_256_fp16_paged_sm90_cu_21e1f8cb_32504cuda3std3__419piecewise_constructE:
	.zero		1
	.type		_ZN75_INTERNAL_f9ca7171_39_flash_fwd_hdim64_256_fp16_paged_sm90_cu_21e1f8cb_32504cuda3std3__45__cpo4cendE,@object
	.size		_ZN75_INTERNAL_f9ca7171_39_flash_fwd_hdim64_256_fp16_paged_sm90_cu_21e1f8cb_32504cuda3std3__45__cpo4cendE,(_ZN75_INTERNAL_f9ca7171_39_flash_fwd_hdim64_256_fp16_paged_sm90_cu_21e1f8cb_32504cuda3std6ranges3__45__cpo4swapE - _ZN75_INTERNAL_f9ca7171_39_flash_fwd_hdim64_256_fp16_paged_sm90_cu_21e1f8cb_32504cuda3std3__45__cpo4cendE)
_ZN75_INTERNAL_f9ca7171_39_flash_fwd_hdim64_256_fp16_paged_sm90_cu_21e1f8cb_32504cuda3std3__45__cpo4cendE:
	.zero		1
	.type		_ZN75_INTERNAL_f9ca7171_39_flash_fwd_hdim64_256_fp16_paged_sm90_cu_21e1f8cb_32504cuda3std6ranges3__45__cpo4swapE,@object
	.size		_ZN75_INTERNAL_f9ca7171_39_flash_fwd_hdim64_256_fp16_paged_sm90_cu_21e1f8cb_32504cuda3std6ranges3__45__cpo4swapE,(.L_7 - _ZN75_INTERNAL_f9ca7171_39_flash_fwd_hdim64_256_fp16_paged_sm90_cu_21e1f8cb_32504cuda3std6ranges3__45__cpo4swapE)
_ZN75_INTERNAL_f9ca7171_39_flash_fwd_hdim64_256_fp16_paged_sm90_cu_21e1f8cb_32504cuda3std6ranges3__45__cpo4swapE:
	.zero		1
.L_7:


//--------------------- .nv.constant0._ZN7cutlass13device_kernelIN5flash11enable_sm90INS1_16FlashAttnFwdSm90INS1_25CollectiveMainloopFwdSm90ILi2EN4cute5tupleIJNS5_1CILi1EEES8_S8_EEENS6_IJNS7_ILi128EEENS7_ILi96EEENS7_ILi64EEEEEELi256ENS_6half_tEfNS_4arch4Sm90ELb0ELb0ELb0ELb0ELb1ELb0ELb0ELb1ELb0ELb1ELb0ELb0EEENS1_21CollectiveEpilogueFwdINS6_IJSA_NS7_ILi256EEESB_EEES9_SE_SG_Li256ELb0ELb1ELb0ELb0EEENS1_29StaticPersistentTileSchedulerILb0EEEEEEEEEvNT_6ParamsE --------------------------
	.section	.nv.constant0._ZN7cutlass13device_kernelIN5flash11enable_sm90INS1_16FlashAttnFwdSm90INS1_25CollectiveMainloopFwdSm90ILi2EN4cute5tupleIJNS5_1CILi1EEES8_S8_EEENS6_IJNS7_ILi128EEENS7_ILi96EEENS7_ILi64EEEEEELi256ENS_6half_tEfNS_4arch4Sm90ELb0ELb0ELb0ELb0ELb1ELb0ELb0ELb1ELb0ELb1ELb0ELb0EEENS1_21CollectiveEpilogueFwdINS6_IJSA_NS7_ILi256EEESB_EEES9_SE_SG_Li256ELb0ELb1ELb0ELb0EEENS1_29StaticPersistentTileSchedulerILb0EEEEEEEEEvNT_6ParamsE,"a",@progbits
	.sectionflags	@""
	.align	4
.nv.constant0._ZN7cutlass13device_kernelIN5flash11enable_sm90INS1_16FlashAttnFwdSm90INS1_25CollectiveMainloopFwdSm90ILi2EN4cute5tupleIJNS5_1CILi1EEES8_S8_EEENS6_IJNS7_ILi128EEENS7_ILi96EEENS7_ILi64EEEEEELi256ENS_6half_tEfNS_4arch4Sm90ELb0ELb0ELb0ELb0ELb1ELb0ELb0ELb1ELb0ELb1ELb0ELb0EEENS1_21CollectiveEpilogueFwdINS6_IJSA_NS7_ILi256EEESB_EEES9_SE_SG_Li256ELb0ELb1ELb0ELb0EEENS1_29StaticPersistentTileSchedulerILb0EEEEEEEEEvNT_6ParamsE:
	.zero		3456


//--------------------- .nv.constant0._ZN7cutlass13device_kernelIN5flash11enable_sm90INS1_16FlashAttnFwdSm90INS1_25CollectiveMainloopFwdSm90ILi2EN4cute5tupleIJNS5_1CILi1EEES8_S8_EEENS6_IJNS7_ILi128EEENS7_ILi96EEENS7_ILi64EEEEEELi256ENS_6half_tEfNS_4arch4Sm90ELb0ELb0ELb0ELb0ELb1ELb0ELb1ELb1ELb0ELb1ELb0ELb0EEENS1_21CollectiveEpilogueFwdINS6_IJSA_NS7_ILi256EEESB_EEES9_SE_SG_Li256ELb0ELb1ELb0ELb0EEENS1_29StaticPersistentTileSchedulerILb0EEEEEEEEEvNT_6ParamsE --------------------------
	.section	.nv.constant0._ZN7cutlass13device_kernelIN5flash11enable_sm90INS1_16FlashAttnFwdSm90INS1_25CollectiveMainloopFwdSm90ILi2EN4cute5tupleIJNS5_1CILi1EEES8_S8_EEENS6_IJNS7_ILi128EEENS7_ILi96EEENS7_ILi64EEEEEELi256ENS_6half_tEfNS_4arch4Sm90ELb0ELb0ELb0ELb0ELb1ELb0ELb1ELb1ELb0ELb1ELb0ELb0EEENS1_21CollectiveEpilogueFwdINS6_IJSA_NS7_ILi256EEESB_EEES9_SE_SG_Li256ELb0ELb1ELb0ELb0EEENS1_29StaticPersistentTileSchedulerILb0EEEEEEEEEvNT_6ParamsE,"a",@progbits
	.sectionflags	@""
	.align	4
.nv.constant0._ZN7cutlass13device_kernelIN5flash11enable_sm90INS1_16FlashAttnFwdSm90INS1_25CollectiveMainloopFwdSm90ILi2EN4cute5tupleIJNS5_1CILi1EEES8_S8_EEENS6_IJNS7_ILi128EEENS7_ILi96EEENS7_ILi64EEEEEELi256ENS_6half_tEfNS_4arch4Sm90ELb0ELb0ELb0ELb0ELb1ELb0ELb1ELb1ELb0ELb1ELb0ELb0EEENS1_21CollectiveEpilogueFwdINS6_IJSA_NS7_ILi256EEESB_EEES9_SE_SG_Li256ELb0ELb1ELb0ELb0EEENS1_29StaticPersistentTileSchedulerILb0EEEEEEEEEvNT_6ParamsE:
	.zero		3712


//--------------------- .nv.constant0._ZN7cutlass13device_kernelIN5flash11enable_sm90INS1_16FlashAttnFwdSm90INS1_25CollectiveMainloopFwdSm90ILi2EN4cute5tupleIJNS5_1CILi1EEES8_S8_EEENS6_IJNS7_ILi128EEENS7_ILi96EEENS7_ILi64EEEEEELi256ENS_6half_tEfNS_4arch4Sm90ELb0ELb0ELb0ELb1ELb1ELb0ELb0ELb1ELb0ELb1ELb0ELb0EEENS1_21CollectiveEpilogueFwdINS6_IJSA_NS7_ILi256EEESB_EEES9_SE_SG_Li256ELb1ELb1ELb0ELb0EEENS1_36VarlenDynamicPersistentTileSchedulerILi128ELi96ELi256ELi128ELb0ELb1ELb1ELb0ELb1ELb1EEEEEEEEEvNT_6ParamsE --------------------------
	.section	.nv.constant0._ZN7cutlass13device_kernelIN5flash11enable_sm90INS1_16FlashAttnFwdSm90INS1_25CollectiveMainloopFwdSm90ILi2EN4cute5tupleIJNS5_1CILi1EEES8_S8_EEENS6_IJNS7_ILi128EEENS7_ILi96EEENS7_ILi64EEEEEELi256ENS_6half_tEfNS_4arch4Sm90ELb0ELb0ELb0ELb1ELb1ELb0ELb0ELb1ELb0ELb1ELb0ELb0EEENS1_21CollectiveEpilogueFwdINS6_IJSA_NS7_ILi256EEESB_EEES9_SE_SG_Li256ELb1ELb1ELb0ELb0EEENS1_36VarlenDynamicPersistentTileSchedulerILi128ELi96ELi256ELi128ELb0ELb1ELb1ELb0ELb1ELb1EEEEEEEEEvNT_6ParamsE,"a",@progbits
	.sectionflags	@""
	.align	4
.nv.constant0._ZN7cutlass13device_kernelIN5flash11enable_sm90INS1_16FlashAttnFwdSm90INS1_25CollectiveMainloopFwdSm90ILi2EN4cute5tupleIJNS5_1CILi1EEES8_S8_EEENS6_IJNS7_ILi128EEENS7_ILi96EEENS7_ILi64EEEEEELi256ENS_6half_tEfNS_4arch4Sm90ELb0ELb0ELb0ELb1ELb1ELb0ELb0ELb1ELb0ELb1ELb0ELb0EEENS1_21CollectiveEpilogueFwdINS6_IJSA_NS7_ILi256EEESB_EEES9_SE_SG_Li256ELb1ELb1ELb0ELb0EEENS1_36VarlenDynamicPersistentTileSchedulerILi128ELi96ELi256ELi128ELb0ELb1ELb1ELb0ELb1ELb1EEEEEEEEEvNT_6ParamsE:
	.zero		3584


//--------------------- .nv.constant0._ZN7cutlass13device_kernelIN5flash11enable_sm90INS1_16FlashAttnFwdSm90INS1_25CollectiveMainloopFwdSm90ILi2EN4cute5tupleIJNS5_1CILi1EEES8_S8_EEENS6_IJNS7_ILi128EEENS7_ILi96EEENS7_ILi64EEEEEELi256ENS_6half_tEfNS_4arch4Sm90ELb0ELb0ELb0ELb1ELb1ELb1ELb0ELb1ELb0ELb1ELb0ELb0EEENS1_21CollectiveEpilogueFwdINS6_IJSA_NS7_ILi256EEESB_EEES9_SE_SG_Li256ELb1ELb1ELb0ELb0EEENS1_36VarlenDynamicPersistentTileSchedulerILi128ELi96ELi256ELi128ELb0ELb1ELb1ELb0ELb1ELb1EEEEEEEEEvNT_6ParamsE --------------------------
	.section	.nv.constant0._ZN7cutlass13device_kernelIN5flash11enable_sm90INS1_16FlashAttnFwdSm90INS1_25CollectiveMainloopFwdSm90ILi2EN4cute5tupleIJNS5_1CILi1EEES8_S8_EEENS6_IJNS7_ILi128EEENS7_ILi96EEENS7_ILi64EEEEEELi256ENS_6half_tEfNS_4arch4Sm90ELb0ELb0ELb0ELb1ELb1ELb1ELb0ELb1ELb0ELb1ELb0ELb0EEENS1_21CollectiveEpilogueFwdINS6_IJSA_NS7_ILi256EEESB_EEES9_SE_SG_Li256ELb1ELb1ELb0ELb0EEENS1_36VarlenDynamicPersistentTileSchedulerILi128ELi96ELi256ELi128ELb0ELb1ELb1ELb0ELb1ELb1EEEEEEEEEvNT_6ParamsE,"a",@progbits
	.sectionflags	@""
	.align	4
.nv.constant0._ZN7cutlass13device_kernelIN5flash11enable_sm90INS1_16FlashAttnFwdSm90INS1_25CollectiveMainloopFwdSm90ILi2EN4cute5tupleIJNS5_1CILi1EEES8_S8_EEENS6_IJNS7_ILi128EEENS7_ILi96EEENS7_ILi64EEEEEELi256ENS_6half_tEfNS_4arch4Sm90ELb0ELb0ELb0ELb1ELb1ELb1ELb0ELb1ELb0ELb1ELb0ELb0EEENS1_21CollectiveEpilogueFwdINS6_IJSA_NS7_ILi256EEESB_EEES9_SE_SG_Li256ELb1ELb1ELb0ELb0EEENS1_36VarlenDynamicPersistentTileSchedulerILi128ELi96ELi256ELi128ELb0ELb1ELb1ELb0ELb1ELb1EEEEEEEEEvNT_6ParamsE:
	.zero		3584


//--------------------- .nv.constant0._ZN7cutlass13device_kernelIN5flash11enable_sm90INS1_16FlashAttnFwdSm90INS1_25CollectiveMainloopFwdSm90ILi2EN4cute5tupleIJNS5_1CILi1EEES8_S8_EEENS6_IJNS7_ILi128EEENS7_ILi96EEENS7_ILi64EEEEEELi256ENS_6half_tEfNS_4arch4Sm90ELb0ELb0ELb0ELb1ELb1ELb0ELb1ELb1ELb0ELb1ELb0ELb0EEENS1_21CollectiveEpilogueFwdINS6_IJSA_NS7_ILi256EEESB_EEES9_SE_SG_Li256ELb1ELb1ELb0ELb0EEENS1_36VarlenDynamicPersistentTileSchedulerILi128ELi96ELi256ELi128ELb0ELb1ELb1ELb0ELb1ELb1EEEEEEEEEvNT_6ParamsE --------------------------
	.section	.nv.constant0._ZN7cutlass13device_kernelIN5flash11enable_sm90INS1_16FlashAttnFwdSm90INS1_25CollectiveMainloopFwdSm90ILi2EN4cute5tupleIJNS5_1CILi1EEES8_S8_EEENS6_IJNS7_ILi128EEENS7_ILi96EEENS7_ILi64EEEEEELi256ENS_6half_tEfNS_4arch4Sm90ELb0ELb0ELb0ELb1ELb1ELb0ELb1ELb1ELb0ELb1ELb0ELb0EEENS1_21CollectiveEpilogueFwdINS6_IJSA_NS7_ILi256EEESB_EEES9_SE_SG_Li256ELb1ELb1ELb0ELb0EEENS1_36VarlenDynamicPersistentTileSchedulerILi128ELi96ELi256ELi128ELb0ELb1ELb1ELb0ELb1ELb1EEEEEEEEEvNT_6ParamsE,"a",@progbits
	.sectionflags	@""
	.align	4
.nv.constant0._ZN7cutlass13device_kernelIN5flash11enable_sm90INS1_16FlashAttnFwdSm90INS1_25CollectiveMainloopFwdSm90ILi2EN4cute5tupleIJNS5_1CILi1EEES8_S8_EEENS6_IJNS7_ILi128EEENS7_ILi96EEENS7_ILi64EEEEEELi256ENS_6half_tEfNS_4arch4Sm90ELb0ELb0ELb0ELb1ELb1ELb0ELb1ELb1ELb0ELb1ELb0ELb0EEENS1_21CollectiveEpilogueFwdINS6_IJSA_NS7_ILi256EEESB_EEES9_SE_SG_Li256ELb1ELb1ELb0ELb0EEENS1_36VarlenDynamicPersistentTileSchedulerILi128ELi96ELi256ELi128ELb0ELb1ELb1ELb0ELb1ELb1EEEEEEEEEvNT_6ParamsE:
	.zero		3840


//--------------------- .nv.constant0._ZN7cutlass13device_kernelIN5flash11enable_sm90INS1_16FlashAttnFwdSm90INS1_25CollectiveMainloopFwdSm90ILi2EN4cute5tupleIJNS5_1CILi1EEES8_S8_EEENS6_IJNS7_ILi128EEENS7_ILi96EEENS7_ILi64EEEEEELi256ENS_6half_tEfNS_4arch4Sm90ELb0ELb0ELb0ELb1ELb1ELb1ELb1ELb1ELb0ELb1ELb0ELb0EEENS1_21CollectiveEpilogueFwdINS6_IJSA_NS7_ILi256EEESB_EEES9_SE_SG_Li256ELb1ELb1ELb0ELb0EEENS1_36VarlenDynamicPersistentTileSchedulerILi128ELi96ELi256ELi128ELb0ELb1ELb1ELb0ELb1ELb1EEEEEEEEEvNT_6ParamsE --------------------------
	.section	.nv.constant0._ZN7cutlass13device_kernelIN5flash11enable_sm90INS1_16FlashAttnFwdSm90INS1_25CollectiveMainloopFwdSm90ILi2EN4cute5tupleIJNS5_1CILi1EEES8_S8_EEENS6_IJNS7_ILi128EEENS7_ILi96EEENS7_ILi64EEEEEELi256ENS_6half_tEfNS_4arch4Sm90ELb0ELb0ELb0ELb1ELb1ELb1ELb1ELb1ELb0ELb1ELb0ELb0EEENS1_21CollectiveEpilogueFwdINS6_IJSA_NS7_ILi256EEESB_EEES9_SE_SG_Li256ELb1ELb1ELb0ELb0EEENS1_36VarlenDynamicPersistentTileSchedulerILi128ELi96ELi256ELi128ELb0ELb1ELb1ELb0ELb1ELb1EEEEEEEEEvNT_6ParamsE,"a",@progbits
	.sectionflags	@""
	.align	4
.nv.constant0._ZN7cutlass13device_kernelIN5flash11enable_sm90INS1_16FlashAttnFwdSm90INS1_25CollectiveMainloopFwdSm90ILi2EN4cute5tupleIJNS5_1CILi1EEES8_S8_EEENS6_IJNS7_ILi128EEENS7_ILi96EEENS7_ILi64EEEEEELi256ENS_6half_tEfNS_4arch4Sm90ELb0ELb0ELb0ELb1ELb1ELb1ELb1ELb1ELb0ELb1ELb0ELb0EEENS1_21CollectiveEpilogueFwdINS6_IJSA_NS7_ILi256EEESB_EEES9_SE_SG_Li256ELb1ELb1ELb0ELb0EEENS1_36VarlenDynamicPersistentTileSchedulerILi128ELi96ELi256ELi128ELb0ELb1ELb1ELb0ELb1ELb1EEEEEEEEEvNT_6ParamsE:
	.zero		3840


//--------------------- .nv.constant0._ZN7cutlass13device_kernelIN5flash11enable_sm90INS1_16FlashAttnFwdSm90INS1_25CollectiveMainloopFwdSm90ILi2EN4cute5tupleIJNS5_1CILi1EEES8_S8_EEENS6_IJNS7_ILi128EEENS7_ILi96EEENS7_ILi64EEEEEELi256ENS_6half_tEfNS_4arch4Sm90ELb0ELb1ELb0ELb0ELb1ELb0ELb0ELb1ELb0ELb1ELb0ELb0EEENS1_21CollectiveEpilogueFwdINS6_IJSA_NS7_ILi256EEESB_EEES9_SE_SG_Li256ELb0ELb1ELb0ELb0EEENS1_30DynamicPersistentTileSchedulerILi256ELi128ELb0ELb1ELb1EEEEEEEEEvNT_6ParamsE --------------------------
	.section	.nv.constant0._ZN7cutlass13device_kernelIN5flash11enable_sm90INS1_16FlashAttnFwdSm90INS1_25CollectiveMainloopFwdSm90ILi2EN4cute5tupleIJNS5_1CILi1EEES8_S8_EEENS6_IJNS7_ILi128EEENS7_ILi96EEENS7_ILi64EEEEEELi256ENS_6half_tEfNS_4arch4Sm90ELb0ELb1ELb0ELb0ELb1ELb0ELb0ELb1ELb0ELb1ELb0ELb0EEENS1_21CollectiveEpilogueFwdINS6_IJSA_NS7_ILi256EEESB_EEES9_SE_SG_Li256ELb0ELb1ELb0ELb0EEENS1_30DynamicPersistentTileSchedulerILi256ELi128ELb0ELb1ELb1EEEEEEEEEvNT_6ParamsE,"a",@progbits
	.sectionflags	@""
	.align	4
.nv.constant0._ZN7cutlass13device_kernelIN5flash11enable_sm90INS1_16FlashAttnFwdSm90INS1_25CollectiveMainloopFwdSm90ILi2EN4cute5tupleIJNS5_1CILi1EEES8_S8_EEENS6_IJNS7_ILi128EEENS7_ILi96EEENS7_ILi64EEEEEELi256ENS_6half_tEfNS_4arch4Sm90ELb0ELb1ELb0ELb0ELb1ELb0ELb0ELb1ELb0ELb1ELb0ELb0EEENS1_21CollectiveEpilogueFwdINS6_IJSA_NS7_ILi256EEESB_EEES9_SE_SG_Li256ELb0ELb1ELb0ELb0EEENS1_30DynamicPersistentTileSchedulerILi256ELi128ELb0ELb1ELb1EEEEEEEEEvNT_6ParamsE:
	.zero		3584


//--------------------- .nv.constant0._ZN7cutlass13device_kernelIN5flash11enable_sm90INS1_16FlashAttnFwdSm90INS1_25CollectiveMainloopFwdSm90ILi2EN4cute5tupleIJNS5_1CILi1EEES8_S8_EEENS6_IJNS7_ILi128EEENS7_ILi96EEENS7_ILi64EEEEEELi256ENS_6half_tEfNS_4arch4Sm90ELb0ELb1ELb0ELb0ELb1ELb0ELb1ELb1ELb0ELb1ELb0ELb0EEENS1_21CollectiveEpilogueFwdINS6_IJSA_NS7_ILi256EEESB_EEES9_SE_SG_Li256ELb0ELb1ELb0ELb0EEENS1_30DynamicPersistentTileSchedulerILi256ELi128ELb0ELb1ELb1EEEEEEEEEvNT_6ParamsE --------------------------
	.section	.nv.constant0._ZN7cutlass13device_kernelIN5flash11enable_sm90INS1_16FlashAttnFwdSm90INS1_25CollectiveMainloopFwdSm90ILi2EN4cute5tupleIJNS5_1CILi1EEES8_S8_EEENS6_IJNS7_ILi128EEENS7_ILi96EEENS7_ILi64EEEEEELi256ENS_6half_tEfNS_4arch4Sm90ELb0ELb1ELb0ELb0ELb1ELb0ELb1ELb1ELb0ELb1ELb0ELb0EEENS1_21CollectiveEpilogueFwdINS6_IJSA_NS7_ILi256EEESB_EEES9_SE_SG_Li256ELb0ELb1ELb0ELb0EEENS1_30DynamicPersistentTileSchedulerILi256ELi128ELb0ELb1ELb1EEEEEEEEEvNT_6ParamsE,"a",@progbits
	.sectionflags	@""
	.align	4
.nv.constant0._ZN7cutlass13device_kernelIN5flash11enable_sm90INS1_16FlashAttnFwdSm90INS1_25CollectiveMainloopFwdSm90ILi2EN4cute5tupleIJNS5_1CILi1EEES8_S8_EEENS6_IJNS7_ILi128EEENS7_ILi96EEENS7_ILi64EEEEEELi256ENS_6half_tEfNS_4arch4Sm90ELb0ELb1ELb0ELb0ELb1ELb0ELb1ELb1ELb0ELb1ELb0ELb0EEENS1_21CollectiveEpilogueFwdINS6_IJSA_NS7_ILi256EEESB_EEES9_SE_SG_Li256ELb0ELb1ELb0ELb0EEENS1_30DynamicPersistentTileSchedulerILi256ELi128ELb0ELb1ELb1EEEEEEEEEvNT_6ParamsE:
	.zero		3840


//--------------------- .nv.constant0._ZN7cutlass13device_kernelIN5flash11enable_sm90INS1_16FlashAttnFwdSm90INS1_25CollectiveMainloopFwdSm90ILi2EN4cute5tupleIJNS5_1CILi1EEES8_S8_EEENS6_IJNS7_ILi128EEENS7_ILi96EEENS7_ILi64EEEEEELi256ENS_6half_tEfNS_4arch4Sm90ELb0ELb1ELb0ELb1ELb1ELb0ELb0ELb1ELb0ELb1ELb0ELb0EEENS1_21CollectiveEpilogueFwdINS6_IJSA_NS7_ILi256EEESB_EEES9_SE_SG_Li256ELb1ELb1ELb0ELb0EEENS1_36VarlenDynamicPersistentTileSchedulerILi128ELi96ELi256ELi128ELb0ELb1ELb1ELb1ELb0ELb1EEEEEEEEEvNT_6ParamsE --------------------------
	.section	.nv.constant0._ZN7cutlass13device_kernelIN5flash11enable_sm90INS1_16FlashAttnFwdSm90INS1_25CollectiveMainloopFwdSm90ILi2EN4cute5tupleIJNS5_1CILi1EEES8_S8_EEENS6_IJNS7_ILi128EEENS7_ILi96EEENS7_ILi64EEEEEELi256ENS_6half_tEfNS_4arch4Sm90ELb0ELb1ELb0ELb1ELb1ELb0ELb0ELb1ELb0ELb1ELb0ELb0EEENS1_21CollectiveEpilogueFwdINS6_IJSA_NS7_ILi256EEESB_EEES9_SE_SG_Li256ELb1ELb1ELb0ELb0EEENS1_36VarlenDynamicPersistentTileSchedulerILi128ELi96ELi256ELi128ELb0ELb1ELb1ELb1ELb0ELb1EEEEEEEEEvNT_6ParamsE,"a",@progbits
	.sectionflags	@""
	.align	4
.nv.constant0._ZN7cutlass13device_kernelIN5flash11enable_sm90INS1_16FlashAttnFwdSm90INS1_25CollectiveMainloopFwdSm90ILi2EN4cute5tupleIJNS5_1CILi1EEES8_S8_EEENS6_IJNS7_ILi128EEENS7_ILi96EEENS7_ILi64EEEEEELi256ENS_6half_tEfNS_4arch4Sm90ELb0ELb1ELb0ELb1ELb1ELb0ELb0ELb1ELb0ELb1ELb0ELb0EEENS1_21CollectiveEpilogueFwdINS6_IJSA_NS7_ILi256EEESB_EEES9_SE_SG_Li256ELb1ELb1ELb0ELb0EEENS1_36VarlenDynamicPersistentTileSchedulerILi128ELi96ELi256ELi128ELb0ELb1ELb1ELb1ELb0ELb1EEEEEEEEEvNT_6ParamsE:
	.zero		3584


//--------------------- .nv.constant0._ZN7cutlass13device_kernelIN5flash11enable_sm90INS1_16FlashAttnFwdSm90INS1_25CollectiveMainloopFwdSm90ILi2EN4cute5tupleIJNS5_1CILi1EEES8_S8_EEENS6_IJNS7_ILi128EEENS7_ILi96EEENS7_ILi64EEEEEELi256ENS_6half_tEfNS_4arch4Sm90ELb0ELb1ELb0ELb1ELb1ELb1ELb0ELb1ELb0ELb1ELb0ELb0EEENS1_21CollectiveEpilogueFwdINS6_IJSA_NS7_ILi256EEESB_EEES9_SE_SG_Li256ELb1ELb1ELb0ELb0EEENS1_36VarlenDynamicPersistentTileSchedulerILi128ELi96ELi256ELi128ELb0ELb1ELb1ELb1ELb0ELb1EEEEEEEEEvNT_6ParamsE --------------------------
	.section	.nv.constant0._ZN7cutlass13device_kernelIN5flash11enable_sm90INS1_16FlashAttnFwdSm90INS1_25CollectiveMainloopFwdSm90ILi2EN4cute5tupleIJNS5_1CILi1EEES8_S8_EEENS6_IJNS7_ILi128EEENS7_ILi96EEENS7_ILi64EEEEEELi256ENS_6half_tEfNS_4arch4Sm90ELb0ELb1ELb0ELb1ELb1ELb1ELb0ELb1ELb0ELb1ELb0ELb0EEENS1_21CollectiveEpilogueFwdINS6_IJSA_NS7_ILi256EEESB_EEES9_SE_SG_Li256ELb1ELb1ELb0ELb0EEENS1_36VarlenDynamicPersistentTileSchedulerILi128ELi96ELi256ELi128ELb0ELb1ELb1ELb1ELb0ELb1EEEEEEEEEvNT_6ParamsE,"a",@progbits
	.sectionflags	@""
	.align	4
.nv.constant0._ZN7cutlass13device_kernelIN5flash11enable_sm90INS1_16FlashAttnFwdSm90INS1_25CollectiveMainloopFwdSm90ILi2EN4cute5tupleIJNS5_1CILi1EEES8_S8_EEENS6_IJNS7_ILi128EEENS7_ILi96EEENS7_ILi64EEEEEELi256ENS_6half_tEfNS_4arch4Sm90ELb0ELb1ELb0ELb1ELb1ELb1ELb0ELb1ELb0ELb1ELb0ELb0EEENS1_21CollectiveEpilogueFwdINS6_IJSA_NS7_ILi256EEESB_EEES9_SE_SG_Li256ELb1ELb1ELb0ELb0EEENS1_36VarlenDynamicPersistentTileSchedulerILi128ELi96ELi256ELi128ELb0ELb1ELb1ELb1ELb0ELb1EEEEEEEEEvNT_6ParamsE:
	.zero		3584


//--------------------- .nv.constant0._ZN7cutlass13device_kernelIN5flash11enable_sm90INS1_16FlashAttnFwdSm90INS1_25CollectiveMainloopFwdSm90ILi2EN4cute5tupleIJNS5_1CILi1EEES8_S8_EEENS6_IJNS7_ILi128EEENS7_ILi96EEENS7_ILi64EEEEEELi256ENS_6half_tEfNS_4arch4Sm90ELb0ELb1ELb0ELb1ELb1ELb0ELb1ELb1ELb0ELb1ELb0ELb0EEENS1_21CollectiveEpilogueFwdINS6_IJSA_NS7_ILi256EEESB_EEES9_SE_SG_Li256ELb1ELb1ELb0ELb0EEENS1_36VarlenDynamicPersistentTileSchedulerILi128ELi96ELi256ELi128ELb0ELb1ELb1ELb1ELb0ELb1EEEEEEEEEvNT_6ParamsE --------------------------
	.section	.nv.constant0._ZN7cutlass13device_kernelIN5flash11enable_sm90INS1_16FlashAttnFwdSm90INS1_25CollectiveMainloopFwdSm90ILi2EN4cute5tupleIJNS5_1CILi1EEES8_S8_EEENS6_IJNS7_ILi128EEENS7_ILi96EEENS7_ILi64EEEEEELi256ENS_6half_tEfNS_4arch4Sm90ELb0ELb1ELb0ELb1ELb1ELb0ELb1ELb1ELb0ELb1ELb0ELb0EEENS1_21CollectiveEpilogueFwdINS6_IJSA_NS7_ILi256EEESB_EEES9_SE_SG_Li256ELb1ELb1ELb0ELb0EEENS1_36VarlenDynamicPersistentTileSchedulerILi128ELi96ELi256ELi128ELb0ELb1ELb1ELb1ELb0ELb1EEEEEEEEEvNT_6ParamsE,"a",@progbits
	.sectionflags	@""
	.align	4
.nv.constant0._ZN7cutlass13device_kernelIN5flash11enable_sm90INS1_16FlashAttnFwdSm90INS1_25CollectiveMainloopFwdSm90ILi2EN4cute5tupleIJNS5_1CILi1EEES8_S8_EEENS6_IJNS7_ILi128EEENS7_ILi96EEENS7_ILi64EEEEEELi256ENS_6half_tEfNS_4arch4Sm90ELb0ELb1ELb0ELb1ELb1ELb0ELb1ELb1ELb0ELb1ELb0ELb0EEENS1_21CollectiveEpilogueFwdINS6_IJSA_NS7_ILi256EEESB_EEES9_SE_SG_Li256ELb1ELb1ELb0ELb0EEENS1_36VarlenDynamicPersistentTileSchedulerILi128ELi96ELi256ELi128ELb0ELb1ELb1ELb1ELb0ELb1EEEEEEEEEvNT_6ParamsE:
	.zero		3840


//--------------------- .nv.constant0._ZN7cutlass13device_kernelIN5flash11enable_sm90INS1_16FlashAttnFwdSm90INS1_25CollectiveMainloopFwdSm90ILi2EN4cute5tupleIJNS5_1CILi1EEES8_S8_EEENS6_IJNS7_ILi128EEENS7_ILi96EEENS7_ILi64EEEEEELi256ENS_6half_tEfNS_4arch4Sm90ELb0ELb1ELb0ELb1ELb1ELb1ELb1ELb1ELb0ELb1ELb0ELb0EEENS1_21CollectiveEpilogueFwdINS6_IJSA_NS7_ILi256EEESB_EEES9_SE_SG_Li256ELb1ELb1ELb0ELb0EEENS1_36VarlenDynamicPersistentTileSchedulerILi128ELi96ELi256ELi128ELb0ELb1ELb1ELb1ELb0ELb1EEEEEEEEEvNT_6ParamsE --------------------------
	.section	.nv.constant0._ZN7cutlass13device_kernelIN5flash11enable_sm90INS1_16FlashAttnFwdSm90INS1_25CollectiveMainloopFwdSm90ILi2EN4cute5tupleIJNS5_1CILi1EEES8_S8_EEENS6_IJNS7_ILi128EEENS7_ILi96EEENS7_ILi64EEEEEELi256ENS_6half_tEfNS_4arch4Sm90ELb0ELb1ELb0ELb1ELb1ELb1ELb1ELb1ELb0ELb1ELb0ELb0EEENS1_21CollectiveEpilogueFwdINS6_IJSA_NS7_ILi256EEESB_EEES9_SE_SG_Li256ELb1ELb1ELb0ELb0EEENS1_36VarlenDynamicPersistentTileSchedulerILi128ELi96ELi256ELi128ELb0ELb1ELb1ELb1ELb0ELb1EEEEEEEEEvNT_6ParamsE,"a",@progbits
	.sectionflags	@""
	.align	4
.nv.constant0._ZN7cutlass13device_kernelIN5flash11enable_sm90INS1_16FlashAttnFwdSm90INS1_25CollectiveMainloopFwdSm90ILi2EN4cute5tupleIJNS5_1CILi1EEES8_S8_EEENS6_IJNS7_ILi128EEENS7_ILi96EEENS7_ILi64EEEEEELi256ENS_6half_tEfNS_4arch4Sm90ELb0ELb1ELb0ELb1ELb1ELb1ELb1ELb1ELb0ELb1ELb0ELb0EEENS1_21CollectiveEpilogueFwdINS6_IJSA_NS7_ILi256EEESB_EEES9_SE_SG_Li256ELb1ELb1ELb0ELb0EEENS1_36VarlenDynamicPersistentTileSchedulerILi128ELi96ELi256ELi128ELb0ELb1ELb1ELb1ELb0ELb1EEEEEEEEEvNT_6ParamsE:
	.zero		3840


//--------------------- .nv.constant0._ZN7cutlass13device_kernelIN5flash11enable_sm90INS1_16FlashAttnFwdSm90INS1_25CollectiveMainloopFwdSm90ILi2EN4cute5tupleIJNS5_1CILi1EEES8_S8_EEENS6_IJNS7_ILi128EEENS7_ILi96EEENS7_ILi64EEEEEELi256ENS_6half_tEfNS_4arch4Sm90ELb1ELb0ELb0ELb0ELb1ELb0ELb0ELb1ELb0ELb1ELb0ELb0EEENS1_21CollectiveEpilogueFwdINS6_IJSA_NS7_ILi256EEESB_EEES9_SE_SG_Li256ELb0ELb1ELb0ELb0EEENS1_30DynamicPersistentTileSchedulerILi256ELi128ELb0ELb1ELb1EEEEEEEEEvNT_6ParamsE --------------------------
	.section	.nv.constant0._ZN7cutlass13device_kernelIN5flash11enable_sm90INS1_16FlashAttnFwdSm90INS1_25CollectiveMainloopFwdSm90ILi2EN4cute5tupleIJNS5_1CILi1EEES8_S8_EEENS6_IJNS7_ILi128EEENS7_ILi96EEENS7_ILi64EEEEEELi256ENS_6half_tEfNS_4arch4Sm90ELb1ELb0ELb0ELb0ELb1ELb0ELb0ELb1ELb0ELb1ELb0ELb0EEENS1_21CollectiveEpilogueFwdINS6_IJSA_NS7_ILi256EEESB_EEES9_SE_SG_Li256ELb0ELb1ELb0ELb0EEENS1_30DynamicPersistentTileSchedulerILi256ELi128ELb0ELb1ELb1EEEEEEEEEvNT_6ParamsE,"a",@progbits
	.sectionflags	@""
	.align	4
.nv.constant0._ZN7cutlass13device_kernelIN5flash11enable_sm90INS1_16FlashAttnFwdSm90INS1_25CollectiveMainloopFwdSm90ILi2EN4cute5tupleIJNS5_1CILi1EEES8_S8_EEENS6_IJNS7_ILi128EEENS7_ILi96EEENS7_ILi64EEEEEELi256ENS_6half_tEfNS_4arch4Sm90ELb1ELb0ELb0ELb0ELb1ELb0ELb0ELb1ELb0ELb1ELb0ELb0EEENS1_21CollectiveEpilogueFwdINS6_IJSA_NS7_ILi256EEESB_EEES9_SE_SG_Li256ELb0ELb1ELb0ELb0EEENS1_30DynamicPersistentTileSchedulerILi256ELi128ELb0ELb1ELb1EEEEEEEEEvNT_6ParamsE:
	.zero		3584


//--------------------- .nv.constant0._ZN7cutlass13device_kernelIN5flash11enable_sm90INS1_16FlashAttnFwdSm90INS1_25CollectiveMainloopFwdSm90ILi2EN4cute5tupleIJNS5_1CILi1EEES8_S8_EEENS6_IJNS7_ILi128EEENS7_ILi96EEENS7_ILi64EEEEEELi256ENS_6half_tEfNS_4arch4Sm90ELb1ELb0ELb0ELb0ELb1ELb0ELb1ELb1ELb0ELb1ELb0ELb0EEENS1_21CollectiveEpilogueFwdINS6_IJSA_NS7_ILi256EEESB_EEES9_SE_SG_Li256ELb0ELb1ELb0ELb0EEENS1_30DynamicPersistentTileSchedulerILi256ELi128ELb0ELb1ELb1EEEEEEEEEvNT_6ParamsE --------------------------
	.section	.nv.constant0._ZN7cutlass13device_kernelIN5flash11enable_sm90INS1_16FlashAttnFwdSm90INS1_25CollectiveMainloopFwdSm90ILi2EN4cute5tupleIJNS5_1CILi1EEES8_S8_EEENS6_IJNS7_ILi128EEENS7_ILi96EEENS7_ILi64EEEEEELi256ENS_6half_tEfNS_4arch4Sm90ELb1ELb0ELb0ELb0ELb1ELb0ELb1ELb1ELb0ELb1ELb0ELb0EEENS1_21CollectiveEpilogueFwdINS6_IJSA_NS7_ILi256EEESB_EEES9_SE_SG_Li256ELb0ELb1ELb0ELb0EEENS1_30DynamicPersistentTileSchedulerILi256ELi128ELb0ELb1ELb1EEEEEEEEEvNT_6ParamsE,"a",@progbits
	.sectionflags	@""
	.align	4
.nv.constant0._ZN7cutlass13device_kernelIN5flash11enable_sm90INS1_16FlashAttnFwdSm90INS1_25CollectiveMainloopFwdSm90ILi2EN4cute5tupleIJNS5_1CILi1EEES8_S8_EEENS6_IJNS7_ILi128EEENS7_ILi96EEENS7_ILi64EEEEEELi256ENS_6half_tEfNS_4arch4Sm90ELb1ELb0ELb0ELb0ELb1ELb0ELb1ELb1ELb0ELb1ELb0ELb0EEENS1_21CollectiveEpilogueFwdINS6_IJSA_NS7_ILi256EEESB_EEES9_SE_SG_Li256ELb0ELb1ELb0ELb0EEENS1_30DynamicPersistentTileSchedulerILi256ELi128ELb0ELb1ELb1EEEEEEEEEvNT_6ParamsE:
	.zero		3840


//--------------------- .nv.constant0._ZN7cutlass13device_kernelIN5flash11enable_sm90INS1_16FlashAttnFwdSm90INS1_25CollectiveMainloopFwdSm90ILi2EN4cute5tupleIJNS5_1CILi1EEES8_S8_EEENS6_IJNS7_ILi128EEENS7_ILi96EEENS7_ILi64EEEEEELi256ENS_6half_tEfNS_4arch4Sm90ELb1ELb0ELb0ELb1ELb1ELb0ELb0ELb1ELb0ELb1ELb0ELb0EEENS1_21CollectiveEpilogueFwdINS6_IJSA_NS7_ILi256EEESB_EEES9_SE_SG_Li256ELb1ELb1ELb0ELb0EEENS1_36VarlenDynamicPersistentTileSchedulerILi128ELi96ELi256ELi128ELb0ELb1ELb1ELb1ELb1ELb1EEEEEEEEEvNT_6ParamsE --------------------------
	.section	.nv.constant0._ZN7cutlass13device_kernelIN5flash11enable_sm90INS1_16FlashAttnFwdSm90INS1_25CollectiveMainloopFwdSm90ILi2EN4cute5tupleIJNS5_1CILi1EEES8_S8_EEENS6_IJNS7_ILi128EEENS7_ILi96EEENS7_ILi64EEEEEELi256ENS_6half_tEfNS_4arch4Sm90ELb1ELb0ELb0ELb1ELb1ELb0ELb0ELb1ELb0ELb1ELb0ELb0EEENS1_21CollectiveEpilogueFwdINS6_IJSA_NS7_ILi256EEESB_EEES9_SE_SG_Li256ELb1ELb1ELb0ELb0EEENS1_36VarlenDynamicPersistentTileSchedulerILi128ELi96ELi256ELi128ELb0ELb1ELb1ELb1ELb1ELb1EEEEEEEEEvNT_6ParamsE,"a",@progbits
	.sectionflags	@""
	.align	4
.nv.constant0._ZN7cutlass13device_kernelIN5flash11enable_sm90INS1_16FlashAttnFwdSm90INS1_25CollectiveMainloopFwdSm90ILi2EN4cute5tupleIJNS5_1CILi1EEES8_S8_EEENS6_IJNS7_ILi128EEENS7_ILi96EEENS7_ILi64EEEEEELi256ENS_6half_tEfNS_4arch4Sm90ELb1ELb0ELb0ELb1ELb1ELb0ELb0ELb1ELb0ELb1ELb0ELb0EEENS1_21CollectiveEpilogueFwdINS6_IJSA_NS7_ILi256EEESB_EEES9_SE_SG_Li256ELb1ELb1ELb0ELb0EEENS1_36VarlenDynamicPersistentTileSchedulerILi128ELi96ELi256ELi128ELb0ELb1ELb1ELb1ELb1ELb1EEEEEEEEEvNT_6ParamsE:
	.zero		3584


//--------------------- .nv.constant0._ZN7cutlass13device_kernelIN5flash11enable_sm90INS1_16FlashAttnFwdSm90INS1_25CollectiveMainloopFwdSm90ILi2EN4cute5tupleIJNS5_1CILi1EEES8_S8_EEENS6_IJNS7_ILi128EEENS7_ILi96EEENS7_ILi64EEEEEELi256ENS_6half_tEfNS_4arch4Sm90ELb1ELb0ELb0ELb1ELb1ELb1ELb0ELb1ELb0ELb1ELb0ELb0EEENS1_21CollectiveEpilogueFwdINS6_IJSA_NS7_ILi256EEESB_EEES9_SE_SG_Li256ELb1ELb1ELb0ELb0EEENS1_36VarlenDynamicPersistentTileSchedulerILi128ELi96ELi256ELi128ELb0ELb1ELb1ELb1ELb1ELb1EEEEEEEEEvNT_6ParamsE --------------------------
	.section	.nv.constant0._ZN7cutlass13device_kernelIN5flash11enable_sm90INS1_16FlashAttnFwdSm90INS1_25CollectiveMainloopFwdSm90ILi2EN4cute5tupleIJNS5_1CILi1EEES8_S8_EEENS6_IJNS7_ILi128EEENS7_ILi96EEENS7_ILi64EEEEEELi256ENS_6half_tEfNS_4arch4Sm90ELb1ELb0ELb0ELb1ELb1ELb1ELb0ELb1ELb0ELb1ELb0ELb0EEENS1_21CollectiveEpilogueFwdINS6_IJSA_NS7_ILi256EEESB_EEES9_SE_SG_Li256ELb1ELb1ELb0ELb0EEENS1_36VarlenDynamicPersistentTileSchedulerILi128ELi96ELi256ELi128ELb0ELb1ELb1ELb1ELb1ELb1EEEEEEEEEvNT_6ParamsE,"a",@progbits
	.sectionflags	@""
	.align	4
.nv.constant0._ZN7cutlass13device_kernelIN5flash11enable_sm90INS1_16FlashAttnFwdSm90INS1_25CollectiveMainloopFwdSm90ILi2EN4cute5tupleIJNS5_1CILi1EEES8_S8_EEENS6_IJNS7_ILi128EEENS7_ILi96EEENS7_ILi64EEEEEELi256ENS_6half_tEfNS_4arch4Sm90ELb1ELb0ELb0ELb1ELb1ELb1ELb0ELb1ELb0ELb1ELb0ELb0EEENS1_21CollectiveEpilogueFwdINS6_IJSA_NS7_ILi256EEESB_EEES9_SE_SG_Li256ELb1ELb1ELb0ELb0EEENS1_36VarlenDynamicPersistentTileSchedulerILi128ELi96ELi256ELi128ELb0ELb1ELb1ELb1ELb1ELb1EEEEEEEEEvNT_6ParamsE:
	.zero		3584


//--------------------- .nv.constant0._ZN7cutlass13device_kernelIN5flash11enable_sm90INS1_16FlashAttnFwdSm90INS1_25CollectiveMainloopFwdSm90ILi2EN4cute5tupleIJNS5_1CILi1EEES8_S8_EEENS6_IJNS7_ILi128EEENS7_ILi96EEENS7_ILi64EEEEEELi256ENS_6half_tEfNS_4arch4Sm90ELb1ELb0ELb0ELb1ELb1ELb0ELb1ELb1ELb0ELb1ELb0ELb0EEENS1_21CollectiveEpilogueFwdINS6_IJSA_NS7_ILi256EEESB_EEES9_SE_SG_Li256ELb1ELb1ELb0ELb0EEENS1_36VarlenDynamicPersistentTileSchedulerILi128ELi96ELi256ELi128ELb0ELb1ELb1ELb1ELb1ELb1EEEEEEEEEvNT_6ParamsE --------------------------
	.section	.nv.constant0._ZN7cutlass13device_kernelIN5flash11enable_sm90INS1_16FlashAttnFwdSm90INS1_25CollectiveMainloopFwdSm90ILi2EN4cute5tupleIJNS5_1CILi1EEES8_S8_EEENS6_IJNS7_ILi128EEENS7_ILi96EEENS7_ILi64EEEEEELi256ENS_6half_tEfNS_4arch4Sm90ELb1ELb0ELb0ELb1ELb1ELb0ELb1ELb1ELb0ELb1ELb0ELb0EEENS1_21CollectiveEpilogueFwdINS6_IJSA_NS7_ILi256EEESB_EEES9_SE_SG_Li256ELb1ELb1ELb0ELb0EEENS1_36VarlenDynamicPersistentTileSchedulerILi128ELi96ELi256ELi128ELb0ELb1ELb1ELb1ELb1ELb1EEEEEEEEEvNT_6ParamsE,"a",@progbits
	.sectionflags	@""
	.align	4
.nv.constant0._ZN7cutlass13device_kernelIN5flash11enable_sm90INS1_16FlashAttnFwdSm90INS1_25CollectiveMainloopFwdSm90ILi2EN4cute5tupleIJNS5_1CILi1EEES8_S8_EEENS6_IJNS7_ILi128EEENS7_ILi96EEENS7_ILi64EEEEEELi256ENS_6half_tEfNS_4arch4Sm90ELb1ELb0ELb0ELb1ELb1ELb0ELb1ELb1ELb0ELb1ELb0ELb0EEENS1_21CollectiveEpilogueFwdINS6_IJSA_NS7_ILi256EEESB_EEES9_SE_SG_Li256ELb1ELb1ELb0ELb0EEENS1_36VarlenDynamicPersistentTileSchedulerILi128ELi96ELi256ELi128ELb0ELb1ELb1ELb1ELb1ELb1EEEEEEEEEvNT_6ParamsE:
	.zero		3840


//--------------------- .nv.constant0._ZN7cutlass13device_kernelIN5flash11enable_sm90INS1_16FlashAttnFwdSm90INS1_25CollectiveMainloopFwdSm90ILi2EN4cute5tupleIJNS5_1CILi1EEES8_S8_EEENS6_IJNS7_ILi128EEENS7_ILi96EEENS7_ILi64EEEEEELi256ENS_6half_tEfNS_4arch4Sm90ELb1ELb0ELb0ELb1ELb1ELb1ELb1ELb1ELb0ELb1ELb0ELb0EEENS1_21CollectiveEpilogueFwdINS6_IJSA_NS7_ILi256EEESB_EEES9_SE_SG_Li256ELb1ELb1ELb0ELb0EEENS1_36VarlenDynamicPersistentTileSchedulerILi128ELi96ELi256ELi128ELb0ELb1ELb1ELb1ELb1ELb1EEEEEEEEEvNT_6ParamsE --------------------------
	.section	.nv.constant0._ZN7cutlass13device_kernelIN5flash11enable_sm90INS1_16FlashAttnFwdSm90INS1_25CollectiveMainloopFwdSm90ILi2EN4cute5tupleIJNS5_1CILi1EEES8_S8_EEENS6_IJNS7_ILi128EEENS7_ILi96EEENS7_ILi64EEEEEELi256ENS_6half_tEfNS_4arch4Sm90ELb1ELb0ELb0ELb1ELb1ELb1ELb1ELb1ELb0ELb1ELb0ELb0EEENS1_21CollectiveEpilogueFwdINS6_IJSA_NS7_ILi256EEESB_EEES9_SE_SG_Li256ELb1ELb1ELb0ELb0EEENS1_36VarlenDynamicPersistentTileSchedulerILi128ELi96ELi256ELi128ELb0ELb1ELb1ELb1ELb1ELb1EEEEEEEEEvNT_6ParamsE,"a",@progbits
	.sectionflags	@""
	.align	4
.nv.constant0._ZN7cutlass13device_kernelIN5flash11enable_sm90INS1_16FlashAttnFwdSm90INS1_25CollectiveMainloopFwdSm90ILi2EN4cute5tupleIJNS5_1CILi1EEES8_S8_EEENS6_IJNS7_ILi128EEENS7_ILi96EEENS7_ILi64EEEEEELi256ENS_6half_tEfNS_4arch4Sm90ELb1ELb0ELb0ELb1ELb1ELb1ELb1ELb1ELb0ELb1ELb0ELb0EEENS1_21CollectiveEpilogueFwdINS6_IJSA_NS7_ILi256EEESB_EEES9_SE_SG_Li256ELb1ELb1ELb0ELb0EEENS1_36VarlenDynamicPersistentTileSchedulerILi128ELi96ELi256ELi128ELb0ELb1ELb1ELb1ELb1ELb1EEEEEEEEEvNT_6ParamsE:
	.zero		3840


//--------------------- SYMBOLS --------------------------

	.type		.nv.reservedSmem.offset0,@object
	.size		.nv.reservedSmem.offset0,0x4
